	.headerflags	@"EF_CUDA_TEXMODE_UNIFIED EF_CUDA_64BIT_ADDRESS EF_CUDA_ACCELERATORS EF_CUDA_SM90 EF_CUDA_VIRTUAL_SM(EF_CUDA_SM90)"
	.elftype	@"ET_EXEC"


//--------------------- .nv.info                  --------------------------
	.section	.nv.info,"",@"SHT_CUDA_INFO"
	.align	4


	//----- nvinfo : EIATTR_REGCOUNT
	.align		4
        /*0000*/ 	.byte	0x04, 0x2f
        /*0002*/ 	.short	(.L_2 - .L_1)
	.align		4
.L_1:
        /*0004*/ 	.word	index@(triton_red_fused_convolution_native_layer_norm_6)
        /*0008*/ 	.word	0x00000020


	//----- nvinfo : EIATTR_MIN_STACK_SIZE
	.align		4
.L_2:
        /*000c*/ 	.byte	0x04, 0x12
        /*000e*/ 	.short	(.L_4 - .L_3)
	.align		4
.L_3:
        /*0010*/ 	.word	index@(triton_red_fused_convolution_native_layer_norm_6)
        /*0014*/ 	.word	0x00000000


	//----- nvinfo : EIATTR_FRAME_SIZE
	.align		4
.L_4:
        /*0018*/ 	.byte	0x04, 0x11
        /*001a*/ 	.short	(.L_6 - .L_5)
	.align		4
.L_5:
        /*001c*/ 	.word	index@(triton_red_fused_convolution_native_layer_norm_6)
        /*0020*/ 	.word	0x00000000


	//----- nvinfo : EIATTR_MIN_STACK_SIZE
	.align		4
.L_6:
        /*0024*/ 	.byte	0x04, 0x12
        /*0026*/ 	.short	(.L_8 - .L_7)
	.align		4
.L_7:
        /*0028*/ 	.word	index@(triton_red_fused_convolution_native_layer_norm_6)
        /*002c*/ 	.word	0x00000000
.L_8:


//--------------------- .nv.info.triton_red_fused_convolution_native_layer_norm_6 --------------------------
	.section	.nv.info.triton_red_fused_convolution_native_layer_norm_6,"",@"SHT_CUDA_INFO"
	.sectionflags	@""
	.align	4


	//----- nvinfo : EIATTR_CUDA_API_VERSION
	.align		4
        /*0000*/ 	.byte	0x04, 0x37
        /*0002*/ 	.short	(.L_10 - .L_9)
.L_9:
        /*0004*/ 	.word	0x0000007c


	//----- nvinfo : EIATTR_KPARAM_INFO
	.align		4
.L_10:
        /*0008*/ 	.byte	0x04, 0x17
        /*000a*/ 	.short	(.L_12 - .L_11)
.L_11:
        /*000c*/ 	.word	0x00000000
        /*0010*/ 	.short	0x0008
        /*0012*/ 	.short	0x003c
        /*0014*/ 	.byte	0x00, 0xf0, 0x11, 0x00


	//----- nvinfo : EIATTR_KPARAM_INFO
	.align		4
.L_12:
        /*0018*/ 	.byte	0x04, 0x17
        /*001a*/ 	.short	(.L_14 - .L_13)
.L_13:
        /*001c*/ 	.word	0x00000000
        /*0020*/ 	.short	0x0007
        /*0022*/ 	.short	0x0038
        /*0024*/ 	.byte	0x00, 0xf0, 0x11, 0x00


	//----- nvinfo : EIATTR_KPARAM_INFO
	.align		4
.L_14:
        /*0028*/ 	.byte	0x04, 0x17
        /*002a*/ 	.short	(.L_16 - .L_15)
.L_15:
        /*002c*/ 	.word	0x00000000
        /*0030*/ 	.short	0x0006
        /*0032*/ 	.short	0x0030
        /*0034*/ 	.byte	0x00, 0xf4, 0x21, 0x00


	//----- nvinfo : EIATTR_KPARAM_INFO
	.align		4
.L_16:
        /*0038*/ 	.byte	0x04, 0x17
        /*003a*/ 	.short	(.L_18 - .L_17)
.L_17:
        /*003c*/ 	.word	0x00000000
        /*0040*/ 	.short	0x0005
        /*0042*/ 	.short	0x0028
        /*0044*/ 	.byte	0x00, 0xf4, 0x21, 0x00


	//----- nvinfo : EIATTR_KPARAM_INFO
	.align		4
.L_18:
        /*0048*/ 	.byte	0x04, 0x17
        /*004a*/ 	.short	(.L_20 - .L_19)
.L_19:
        /*004c*/ 	.word	0x00000000
        /*0050*/ 	.short	0x0004
        /*0052*/ 	.short	0x0020
        /*0054*/ 	.byte	0x00, 0xf4, 0x21, 0x00


	//----- nvinfo : EIATTR_KPARAM_INFO
	.align		4
.L_20:
        /*0058*/ 	.byte	0x04, 0x17
        /*005a*/ 	.short	(.L_22 - .L_21)
.L_21:
        /*005c*/ 	.word	0x00000000
        /*0060*/ 	.short	0x0003
        /*0062*/ 	.short	0x0018
        /*0064*/ 	.byte	0x00, 0xf4, 0x21, 0x00


	//----- nvinfo : EIATTR_KPARAM_INFO
	.align		4
.L_22:
        /*0068*/ 	.byte	0x04, 0x17
        /*006a*/ 	.short	(.L_24 - .L_23)
.L_23:
        /*006c*/ 	.word	0x00000000
        /*0070*/ 	.short	0x0002
        /*0072*/ 	.short	0x0010
        /*0074*/ 	.byte	0x00, 0xf4, 0x21, 0x00


	//----- nvinfo : EIATTR_KPARAM_INFO
	.align		4
.L_24:
        /*0078*/ 	.byte	0x04, 0x17
        /*007a*/ 	.short	(.L_26 - .L_25)
.L_25:
        /*007c*/ 	.word	0x00000000
        /*0080*/ 	.short	0x0001
        /*0082*/ 	.short	0x0008
        /*0084*/ 	.byte	0x00, 0xf4, 0x21, 0x00


	//----- nvinfo : EIATTR_KPARAM_INFO
	.align		4
.L_26:
        /*0088*/ 	.byte	0x04, 0x17
        /*008a*/ 	.short	(.L_28 - .L_27)
.L_27:
        /*008c*/ 	.word	0x00000000
        /*0090*/ 	.short	0x0000
        /*0092*/ 	.short	0x0000
        /*0094*/ 	.byte	0x00, 0xf4, 0x21, 0x00


	//----- nvinfo : EIATTR_SPARSE_MMA_MASK
	.align		4
.L_28:
        /*0098*/ 	.byte	0x03, 0x50
        /*009a*/ 	.short	0x0000


	//----- nvinfo : EIATTR_MAXREG_COUNT
	.align		4
        /*009c*/ 	.byte	0x03, 0x1b
        /*009e*/ 	.short	0x00ff


	//----- nvinfo : EIATTR_COOP_GROUP_MASK_REGIDS
	.align		4
        /*00a0*/ 	.byte	0x04, 0x29
        /*00a2*/ 	.short	(.L_30 - .L_29)


	//   ....[0]....
.L_29:
        /*00a4*/ 	.word	0xffffffff


	//   ....[1]....
        /*00a8*/ 	.word	0xffffffff


	//   ....[2]....
        /*00ac*/ 	.word	0xffffffff


	//   ....[3]....
        /*00b0*/ 	.word	0xffffffff


	//   ....[4]....
        /*00b4*/ 	.word	0xffffffff


	//   ....[5]....
        /*00b8*/ 	.word	0xffffffff


	//   ....[6]....
        /*00bc*/ 	.word	0xffffffff


	//   ....[7]....
        /*00c0*/ 	.word	0xffffffff


	//   ....[8]....
        /*00c4*/ 	.word	0xffffffff


	//   ....[9]....
        /*00c8*/ 	.word	0xffffffff


	//   ....[10]....
        /*00cc*/ 	.word	0xffffffff


	//   ....[11]....
        /*00d0*/ 	.word	0xffffffff


	//   ....[12]....
        /*00d4*/ 	.word	0xffffffff


	//   ....[13]....
        /*00d8*/ 	.word	0xffffffff


	//   ....[14]....
        /*00dc*/ 	.word	0xffffffff


	//   ....[15]....
        /*00e0*/ 	.word	0xffffffff


	//   ....[16]....
        /*00e4*/ 	.word	0xffffffff


	//   ....[17]....
        /*00e8*/ 	.word	0xffffffff


	//   ....[18]....
        /*00ec*/ 	.word	0xffffffff


	//   ....[19]....
        /*00f0*/ 	.word	0xffffffff


	//   ....[20]....
        /*00f4*/ 	.word	0xffffffff


	//   ....[21]....
        /*00f8*/ 	.word	0xffffffff


	//   ....[22]....
        /*00fc*/ 	.word	0xffffffff


	//   ....[23]....
        /*0100*/ 	.word	0xffffffff


	//   ....[24]....
        /*0104*/ 	.word	0xffffffff


	//   ....[25]....
        /*0108*/ 	.word	0xffffffff


	//   ....[26]....
        /*010c*/ 	.word	0xffffffff


	//   ....[27]....
        /*0110*/ 	.word	0xffffffff


	//   ....[28]....
        /*0114*/ 	.word	0xffffffff


	//   ....[29]....
        /*0118*/ 	.word	0xffffffff


	//   ....[30]....
        /*011c*/ 	.word	0xffffffff


	//   ....[31]....
        /*0120*/ 	.word	0xffffffff


	//   ....[32]....
        /*0124*/ 	.word	0xffffffff


	//   ....[33]....
        /*0128*/ 	.word	0xffffffff


	//   ....[34]....
        /*012c*/ 	.word	0xffffffff


	//   ....[35]....
        /*0130*/ 	.word	0xffffffff


	//   ....[36]....
        /*0134*/ 	.word	0xffffffff


	//   ....[37]....
        /*0138*/ 	.word	0xffffffff


	//   ....[38]....
        /*013c*/ 	.word	0xffffffff


	//   ....[39]....
        /*0140*/ 	.word	0xffffffff


	//   ....[40]....
        /*0144*/ 	.word	0xffffffff


	//   ....[41]....
        /*0148*/ 	.word	0xffffffff


	//   ....[42]....
        /*014c*/ 	.word	0xffffffff


	//   ....[43]....
        /*0150*/ 	.word	0xffffffff


	//   ....[44]....
        /*0154*/ 	.word	0xffffffff


	//   ....[45]....
        /*0158*/ 	.word	0xffffffff


	//   ....[46]....
        /*015c*/ 	.word	0xffffffff


	//   ....[47]....
        /*0160*/ 	.word	0xffffffff


	//   ....[48]....
        /*0164*/ 	.word	0xffffffff


	//   ....[49]....
        /*0168*/ 	.word	0xffffffff


	//   ....[50]....
        /*016c*/ 	.word	0xffffffff


	//   ....[51]....
        /*0170*/ 	.word	0xffffffff


	//   ....[52]....
        /*0174*/ 	.word	0xffffffff


	//   ....[53]....
        /*0178*/ 	.word	0xffffffff


	//   ....[54]....
        /*017c*/ 	.word	0xffffffff


	//   ....[55]....
        /*0180*/ 	.word	0xffffffff


	//   ....[56]....
        /*0184*/ 	.word	0xffffffff


	//   ....[57]....
        /*0188*/ 	.word	0xffffffff


	//   ....[58]....
        /*018c*/ 	.word	0xffffffff


	//   ....[59]....
        /*0190*/ 	.word	0xffffffff


	//   ....[60]....
        /*0194*/ 	.word	0xffffffff


	//   ....[61]....
        /*0198*/ 	.word	0xffffffff


	//----- nvinfo : EIATTR_COOP_GROUP_INSTR_OFFSETS
	.align		4
.L_30:
        /*019c*/ 	.byte	0x04, 0x28
        /*019e*/ 	.short	(.L_32 - .L_31)


	//   ....[0]....
.L_31:
        /*01a0*/ 	.word	0x00000380


	//   ....[1]....
        /*01a4*/ 	.word	0x000003e0


	//   ....[2]....
        /*01a8*/ 	.word	0x00000450


	//   ....[3]....
        /*01ac*/ 	.word	0x00000550


	//   ....[4]....
        /*01b0*/ 	.word	0x00000580


	//   ....[5]....
        /*01b4*/ 	.word	0x000005e0


	//   ....[6]....
        /*01b8*/ 	.word	0x000006b0


	//   ....[7]....
        /*01bc*/ 	.word	0x000006f0


	//   ....[8]....
        /*01c0*/ 	.word	0x00000730


	//   ....[9]....
        /*01c4*/ 	.word	0x00000800


	//   ....[10]....
        /*01c8*/ 	.word	0x00000840


	//   ....[11]....
        /*01cc*/ 	.word	0x00000880


	//   ....[12]....
        /*01d0*/ 	.word	0x00000950


	//   ....[13]....
        /*01d4*/ 	.word	0x000009b0


	//   ....[14]....
        /*01d8*/ 	.word	0x000009e0


	//   ....[15]....
        /*01dc*/ 	.word	0x00000aa0


	//   ....[16]....
        /*01e0*/ 	.word	0x00000b30


	//   ....[17]....
        /*01e4*/ 	.word	0x00000c70


	//   ....[18]....
        /*01e8*/ 	.word	0x00000ca0


	//   ....[19]....
        /*01ec*/ 	.word	0x00000cc0


	//   ....[20]....
        /*01f0*/ 	.word	0x00000d70


	//   ....[21]....
        /*01f4*/ 	.word	0x00000d90


	//   ....[22]....
        /*01f8*/ 	.word	0x00000db0


	//   ....[23]....
        /*01fc*/ 	.word	0x00000ed0


	//   ....[24]....
        /*0200*/ 	.word	0x00000ef0


	//   ....[25]....
        /*0204*/ 	.word	0x00000f60


	//   ....[26]....
        /*0208*/ 	.word	0x00000fe0


	//   ....[27]....
        /*020c*/ 	.word	0x00001110


	//   ....[28]....
        /*0210*/ 	.word	0x00001120


	//   ....[29]....
        /*0214*/ 	.word	0x000011c0


	//   ....[30]....
        /*0218*/ 	.word	0x000011f0


	//   ....[31]....
        /*021c*/ 	.word	0x00001300


	//   ....[32]....
        /*0220*/ 	.word	0x00001430


	//   ....[33]....
        /*0224*/ 	.word	0x00001450


	//   ....[34]....
        /*0228*/ 	.word	0x00001490


	//   ....[35]....
        /*022c*/ 	.word	0x00001500


	//   ....[36]....
        /*0230*/ 	.word	0x000015e0


	//   ....[37]....
        /*0234*/ 	.word	0x00001600


	//   ....[38]....
        /*0238*/ 	.word	0x00001660


	//   ....[39]....
        /*023c*/ 	.word	0x00001730


	//   ....[40]....
        /*0240*/ 	.word	0x00001750


	//   ....[41]....
        /*0244*/ 	.word	0x000018b0


	//   ....[42]....
        /*0248*/ 	.word	0x000018c0


	//   ....[43]....
        /*024c*/ 	.word	0x00001920


	//   ....[44]....
        /*0250*/ 	.word	0x00001a60


	//   ....[45]....
        /*0254*/ 	.word	0x00001ad0


	//   ....[46]....
        /*0258*/ 	.word	0x00001b40


	//   ....[47]....
        /*025c*/ 	.word	0x00001bb0


	//   ....[48]....
        /*0260*/ 	.word	0x00001c20


	//   ....[49]....
        /*0264*/ 	.word	0x00001ca0


	//   ....[50]....
        /*0268*/ 	.word	0x00001cf0


	//   ....[51]....
        /*026c*/ 	.word	0x00001d20


	//   ....[52]....
        /*0270*/ 	.word	0x00001d80


	//   ....[53]....
        /*0274*/ 	.word	0x00001e50


	//   ....[54]....
        /*0278*/ 	.word	0x00001e70


	//   ....[55]....
        /*027c*/ 	.word	0x00001ef0


	//   ....[56]....
        /*0280*/ 	.word	0x00002040


	//   ....[57]....
        /*0284*/ 	.word	0x00002050


	//   ....[58]....
        /*0288*/ 	.word	0x00002060


	//   ....[59]....
        /*028c*/ 	.word	0x000020e0


	//   ....[60]....
        /*0290*/ 	.word	0x00002200


	//   ....[61]....
        /*0294*/ 	.word	0x00002210


	//----- nvinfo : EIATTR_EXIT_INSTR_OFFSETS
	.align		4
.L_32:
        /*0298*/ 	.byte	0x04, 0x1c
        /*029a*/ 	.short	(.L_34 - .L_33)


	//   ....[0]....
.L_33:
        /*029c*/ 	.word	0x000029c0


	//   ....[1]....
        /*02a0*/ 	.word	0x00002a10


	//----- nvinfo : EIATTR_REQNTID
	.align		4
.L_34:
        /*02a4*/ 	.byte	0x04, 0x10
        /*02a6*/ 	.short	(.L_36 - .L_35)
.L_35:
        /*02a8*/ 	.word	0x00000080
        /*02ac*/ 	.word	0x00000001
        /*02b0*/ 	.word	0x00000001


	//----- nvinfo : EIATTR_CBANK_PARAM_SIZE
	.align		4
.L_36:
        /*02b4*/ 	.byte	0x03, 0x19
        /*02b6*/ 	.short	0x0040


	//----- nvinfo : EIATTR_PARAM_CBANK
	.align		4
        /*02b8*/ 	.byte	0x04, 0x0a
        /*02ba*/ 	.short	(.L_38 - .L_37)
	.align		4
.L_37:
        /*02bc*/ 	.word	index@(.nv.constant0.triton_red_fused_convolution_native_layer_norm_6)
        /*02c0*/ 	.short	0x0210
        /*02c2*/ 	.short	0x0040


	//----- nvinfo : EIATTR_SW_WAR
	.align		4
.L_38:
        /*02c4*/ 	.byte	0x04, 0x36
        /*02c6*/ 	.short	(.L_40 - .L_39)
.L_39:
        /*02c8*/ 	.word	0x00000008
.L_40:


//--------------------- .nv.callgraph             --------------------------
	.section	.nv.callgraph,"",@"SHT_CUDA_CALLGRAPH"
	.align	4
	.sectionentsize	8
	.align		4
        /*0000*/ 	.word	0x00000000
	.align		4
        /*0004*/ 	.word	0xffffffff
	.align		4
        /*0008*/ 	.word	0x00000000
	.align		4
        /*000c*/ 	.word	0xfffffffe
	.align		4
        /*0010*/ 	.word	0x00000000
	.align		4
        /*0014*/ 	.word	0xfffffffd
	.align		4
        /*0018*/ 	.word	0x00000000
	.align		4
        /*001c*/ 	.word	0xfffffffc


//--------------------- .nv.constant4             --------------------------
	.section	.nv.constant4,"a",@progbits
	.align	8
	.align		8
.nv.constant4:
        /*0000*/ 	.dword	_$_str


//--------------------- .text.triton_red_fused_convolution_native_layer_norm_6 --------------------------
	.section	.text.triton_red_fused_convolution_native_layer_norm_6,"ax",@progbits
	.sectionflags	@"SHF_BARRIERS=1"
	.align	128
        .global         triton_red_fused_convolution_native_layer_norm_6
        .type           triton_red_fused_convolution_native_layer_norm_6,@function
        .size           triton_red_fused_convolution_native_layer_norm_6,(.L_x_1 - triton_red_fused_convolution_native_layer_norm_6)
        .other          triton_red_fused_convolution_native_layer_norm_6,@"STO_CUDA_ENTRY STV_DEFAULT"
triton_red_fused_convolution_native_layer_norm_6:
.text.triton_red_fused_convolution_native_layer_norm_6:
[----:B------:R-:W0:Y:S01]  /*0000*/  LDC R1, c[0x0][0x28] ;  /* 0x00000a00ff017b82 */ /* 0x000e220000000800 */
[----:B------:R-:W1:Y:S07]  /*0010*/  S2R R12, SR_TID.X ;  /* 0x00000000000c7919 */ /* 0x000e6e0000002100 */
[----:B------:R-:W2:Y:S01]  /*0020*/  LDC.64 R18, c[0x0][0x210] ;  /* 0x00008400ff127b82 */ /* 0x000ea20000000a00 */
[----:B------:R-:W-:Y:S02]  /*0030*/  CS2R R4, SRZ ;  /* 0x0000000000047805 */ /* 0x000fe4000001ff00 */
[----:B------:R-:W-:Y:S01]  /*0040*/  CS2R R6, SRZ ;  /* 0x0000000000067805 */ /* 0x000fe2000001ff00 */
[----:B------:R-:W3:Y:S01]  /*0050*/  S2R R13, SR_CTAID.X ;  /* 0x00000000000d7919 */ /* 0x000ee20000002500 */
[----:B------:R-:W-:-:S03]  /*0060*/  ULDC.64 UR6, c[0x0][0x208] ;  /* 0x0000820000067ab9 */ /* 0x000fc60000000a00 */
[----:B------:R-:W4:Y:S08]  /*0070*/  S2UR UR5, SR_CgaCtaId ;  /* 0x00000000000579c3 */ /* 0x000f300000008800 */
[----:B------:R-:W5:Y:S01]  /*0080*/  LDC.64 R8, c[0x0][0x218] ;  /* 0x00008600ff087b82 */ /* 0x000f620000000a00 */
[----:B-1----:R-:W-:Y:S02]  /*0090*/  SHF.R.U32.HI R0, RZ, 0x5, R12 ;  /* 0x00000005ff007819 */ /* 0x002fe4000001160c */
[----:B------:R-:W-:-:S02]  /*00a0*/  SHF.L.U32 R10, R12, 0x2, RZ ;  /* 0x000000020c0a7819 */ /* 0x000fc400000006ff */
[----:B---3--:R-:W-:Y:S02]  /*00b0*/  SHF.L.U32 R15, R13, 0x2, RZ ;  /* 0x000000020d0f7819 */ /* 0x008fe400000006ff */
[----:B------:R-:W-:Y:S02]  /*00c0*/  SGXT.U32 R0, R0, 0x2 ;  /* 0x000000020000781a */ /* 0x000fe40000000000 */
[----:B------:R-:W-:Y:S02]  /*00d0*/  LOP3.LUT R10, R10, 0x7c, RZ, 0xc0, !PT ;  /* 0x0000007c0a0a7812 */ /* 0x000fe400078ec0ff */
[----:B------:R-:W-:-:S04]  /*00e0*/  LOP3.LUT R3, R15, R0, RZ, 0xfc, !PT ;  /* 0x000000000f037212 */ /* 0x000fc800078efcff */
[C---:B------:R-:W-:Y:S01]  /*00f0*/  ISETP.GE.AND P0, PT, R3.reuse, 0x400, PT ;  /* 0x000004000300780c */ /* 0x040fe20003f06270 */
[----:B------:R-:W-:-:S03]  /*0100*/  IMAD R2, R3, 0x60, R10 ;  /* 0x0000006003027824 */ /* 0x000fc600078e020a */
[----:B------:R-:W-:Y:S01]  /*0110*/  ISETP.LT.U32.AND P0, PT, R10, 0x60, !P0 ;  /* 0x000000600a00780c */ /* 0x000fe20004701070 */
[----:B--2---:R-:W-:-:S12]  /*0120*/  IMAD.WIDE R18, R2, 0x4, R18 ;  /* 0x0000000402127825 */ /* 0x004fd800078e0212 */
[----:B------:R-:W2:Y:S01]  /*0130*/  @P0 LDG.E.EF.128 R4, desc[UR6][R18.64] ;  /* 0x0000000612040981 */ /* 0x000ea2000c0e1d00 */
[----:B------:R-:W-:Y:S01]  /*0140*/  UMOV UR4, 0x400 ;  /* 0x0000040000047882 */ /* 0x000fe20000000000 */
[----:B------:R-:W-:Y:S01]  /*0150*/  SHF.R.U32.HI R0, RZ, 0x1, R12 ;  /* 0x00000001ff007819 */ /* 0x000fe2000001160c */
[----:B----4-:R-:W-:Y:S01]  /*0160*/  UPRMT UR4, UR5, 0x654, UR4 ;  /* 0x0000065405047896 */ /* 0x010fe20008000004 */
[----:B------:R-:W-:Y:S01]  /*0170*/  SHF.L.U32 R11, R12, 0x4, RZ ;  /* 0x000000040c0b7819 */ /* 0x000fe200000006ff */
[----:B------:R-:W-:Y:S01]  /*0180*/  HFMA2.MMA R21, -RZ, RZ, 0, 0 ;  /* 0x00000000ff157435 */ /* 0x000fe200000001ff */
[----:B------:R-:W-:Y:S02]  /*0190*/  LOP3.LUT R0, R0, 0x30, RZ, 0xc0, !PT ;  /* 0x0000003000007812 */ /* 0x000fe400078ec0ff */
[----:B------:R-:W-:Y:S02]  /*01a0*/  LOP3.LUT R11, R11, 0x7f0, RZ, 0xc0, !PT ;  /* 0x000007f00b0b7812 */ /* 0x000fe400078ec0ff */
[----:B------:R-:W-:-:S02]  /*01b0*/  LOP3.LUT R3, R12, 0x7f, RZ, 0xc0, !PT ;  /* 0x0000007f0c037812 */ /* 0x000fc400078ec0ff */
[----:B------:R-:W-:Y:S02]  /*01c0*/  IADD3 R0, R11, UR4, R0 ;  /* 0x000000040b007c10 */ /* 0x000fe4000fffe000 */
[C---:B------:R-:W-:Y:S01]  /*01d0*/  ISETP.GE.U32.AND P2, PT, R3.reuse, 0x60, PT ;  /* 0x000000600300780c */ /* 0x040fe20003f46070 */
[----:B-----5:R-:W-:Y:S01]  /*01e0*/  IMAD.WIDE.U32 R8, R3, 0x4, R8 ;  /* 0x0000000403087825 */ /* 0x020fe200078e0008 */
[----:B--2---:R-:W-:Y:S02]  /*01f0*/  SEL R4, R4, RZ, P0 ;  /* 0x000000ff04047207 */ /* 0x004fe40000000000 */
[----:B------:R-:W-:Y:S02]  /*0200*/  SEL R5, R5, RZ, P0 ;  /* 0x000000ff05057207 */ /* 0x000fe40000000000 */
[----:B------:R-:W-:Y:S02]  /*0210*/  SEL R6, R6, RZ, P0 ;  /* 0x000000ff06067207 */ /* 0x000fe40000000000 */
[----:B------:R-:W-:-:S05]  /*0220*/  SEL R7, R7, RZ, P0 ;  /* 0x000000ff07077207 */ /* 0x000fca0000000000 */
[----:B------:R-:W-:Y:S01]  /*0230*/  STS.128 [R0], R4 ;  /* 0x0000000400007388 */ /* 0x000fe20000000c00 */
[----:B------:R-:W-:Y:S06]  /*0240*/  BAR.SYNC.DEFER_BLOCKING 0x0 ;  /* 0x0000000000007b1d */ /* 0x000fec0000010000 */
[----:B------:R-:W2:Y:S01]  /*0250*/  @!P2 LDG.E.EL R21, desc[UR6][R8.64] ;  /* 0x000000060815a981 */ /* 0x000ea2000c2e1900 */
[----:B------:R-:W-:Y:S02]  /*0260*/  LEA R16, R3, UR4, 0x2 ;  /* 0x0000000403107c11 */ /* 0x000fe4000f8e10ff */
[----:B------:R-:W-:-:S02]  /*0270*/  LEA R25, R10, UR4, 0x2 ;  /* 0x000000040a197c11 */ /* 0x000fc4000f8e10ff */
[----:B------:R-:W-:Y:S01]  /*0280*/  IADD3 R23, R15, 0x1, RZ ;  /* 0x000000010f177810 */ /* 0x000fe20007ffe0ff */
[----:B------:R-:W-:Y:S01]  /*0290*/  LDS R28, [R16] ;  /* 0x00000000101c7984 */ /* 0x000fe20000000800 */
[----:B------:R-:W-:Y:S02]  /*02a0*/  SHF.R.S32.HI R13, RZ, 0x1d, R13 ;  /* 0x0000001dff0d7819 */ /* 0x000fe4000001140d */
[----:B------:R-:W-:Y:S01]  /*02b0*/  ISETP.LT.AND P1, PT, R23, 0x400, !P2 ;  /* 0x000004001700780c */ /* 0x000fe20005721270 */
[----:B------:R-:W-:Y:S01]  /*02c0*/  LDS R22, [R16+0x210] ;  /* 0x0002100010167984 */ /* 0x000fe20000000800 */
[----:B------:R-:W-:Y:S02]  /*02d0*/  SGXT R13, R13, 0x1 ;  /* 0x000000010d0d781a */ /* 0x000fe40000000200 */
[----:B------:R-:W-:Y:S01]  /*02e0*/  FSEL R23, RZ, 1, !P1 ;  /* 0x3f800000ff177808 */ /* 0x000fe20004800000 */
[----:B------:R-:W-:Y:S04]  /*02f0*/  LDS R24, [R16+0x420] ;  /* 0x0004200010187984 */ /* 0x000fe80000000800 */
[----:B------:R-:W-:Y:S01]  /*0300*/  LDS R26, [R16+0x630] ;  /* 0x00063000101a7984 */ /* 0x000fe20000000800 */
[----:B------:R-:W-:Y:S01]  /*0310*/  BAR.SYNC.DEFER_BLOCKING 0x0 ;  /* 0x0000000000007b1d */ /* 0x000fe20000010000 */
[----:B--2---:R-:W-:-:S05]  /*0320*/  SEL R21, R21, RZ, !P2 ;  /* 0x000000ff15157207 */ /* 0x004fca0005000000 */
[----:B------:R-:W-:Y:S02]  /*0330*/  STS [R16], R21 ;  /* 0x0000001510007388 */ /* 0x000fe40000000800 */
[----:B------:R-:W-:Y:S06]  /*0340*/  BAR.SYNC.DEFER_BLOCKING 0x0 ;  /* 0x0000000000007b1d */ /* 0x000fec0000010000 */
[----:B------:R-:W1:Y:S02]  /*0350*/  LDS.128 R8, [R25] ;  /* 0x0000000019087984 */ /* 0x000e640000000c00 */
[----:B-1----:R-:W-:Y:S01]  /*0360*/  FADD R8, R4, R8 ;  /* 0x0000000804087221 */ /* 0x002fe20000000000 */
[----:B------:R-:W-:Y:S01]  /*0370*/  FADD R9, R5, R9 ;  /* 0x0000000905097221 */ /* 0x000fe20000000000 */
[----:B------:R-:W1:Y:S01]  /*0380*/  SHFL.BFLY PT, R4, R23, 0x10, 0x1f ;  /* 0x0e001f0017047f89 */ /* 0x000e6200000e0000 */
[----:B------:R-:W-:Y:S01]  /*0390*/  FADD R10, R6, R10 ;  /* 0x0000000a060a7221 */ /* 0x000fe20000000000 */
[----:B------:R-:W-:Y:S01]  /*03a0*/  FADD R11, R7, R11 ;  /* 0x0000000b070b7221 */ /* 0x000fe20000000000 */
[----:B------:R-:W-:-:S04]  /*03b0*/  FADD R7, R22, R21 ;  /* 0x0000001516077221 */ /* 0x000fc80000000000 */
[----:B------:R-:W-:Y:S01]  /*03c0*/  @P0 STG.E.128 desc[UR6][R18.64], R8 ;  /* 0x0000000812000986 */ /* 0x000fe2000c101d06 */
[----:B------:R-:W-:-:S05]  /*03d0*/  FSEL R7, R7, RZ, P1 ;  /* 0x000000ff07077208 */ /* 0x000fca0000800000 */
[----:B------:R-:W2:Y:S01]  /*03e0*/  SHFL.BFLY PT, R22, R7, 0x10, 0x1f ;  /* 0x0e001f0007167f89 */ /* 0x000ea200000e0000 */
[----:B-1----:R-:W-:-:S04]  /*03f0*/  FADD R5, R23, R4 ;  /* 0x0000000417057221 */ /* 0x002fc80000000000 */
[C---:B------:R-:W-:Y:S01]  /*0400*/  FMUL R6, R5.reuse, 0.25 ;  /* 0x3e80000005067820 */ /* 0x040fe20000400000 */
[----:B------:R-:W-:Y:S01]  /*0410*/  BAR.SYNC.DEFER_BLOCKING 0x0 ;  /* 0x0000000000007b1d */ /* 0x000fe20000010000 */
[C---:B------:R-:W-:Y:S02]  /*0420*/  FSETP.GEU.AND P4, PT, |R5|.reuse, 1.175494350822287508e-38, PT ;  /* 0x008000000500780b */ /* 0x040fe40003f8e200 */
[----:B------:R-:W-:-:S04]  /*0430*/  FSETP.GT.AND P3, PT, |R5|, 8.50705917302346158658e+37, PT ;  /* 0x7e8000000500780b */ /* 0x000fc80003f64200 */
[----:B------:R-:W-:Y:S01]  /*0440*/  FSEL R27, R6, R5, P3 ;  /* 0x00000005061b7208 */ /* 0x000fe20001800000 */
[----:B------:R-:W1:Y:S01]  /*0450*/  SHFL.BFLY PT, R25, R5, 0x8, 0x1f ;  /* 0x0d001f0005197f89 */ /* 0x000e6200000e0000 */
[----:B--2---:R-:W-:-:S05]  /*0460*/  FADD R22, -R7, R22 ;  /* 0x0000001607167221 */ /* 0x004fca0000000100 */
[----:B------:R-:W-:Y:S02]  /*0470*/  @!P4 FMUL R27, R27, 16777216 ;  /* 0x4b8000001b1bc820 */ /* 0x000fe40000400000 */
[----:B------:R-:W-:Y:S01]  /*0480*/  @P3 FMUL R4, R4, 0.25 ;  /* 0x3e80000004043820 */ /* 0x000fe20000400000 */
[----:B------:R-:W-:-:S03]  /*0490*/  FSETP.NEU.AND P3, PT, R5, RZ, PT ;  /* 0x000000ff0500720b */ /* 0x000fc60003f6d000 */
[----:B------:R-:W2:Y:S01]  /*04a0*/  MUFU.RCP R27, R27 ;  /* 0x0000001b001b7308 */ /* 0x000ea20000001000 */
[----:B------:R-:W-:Y:S01]  /*04b0*/  @!P4 FMUL R4, R4, 16777216 ;  /* 0x4b8000000404c820 */ /* 0x000fe20000400000 */
[----:B-1----:R-:W-:-:S03]  /*04c0*/  FADD R6, R5, R25 ;  /* 0x0000001905067221 */ /* 0x002fc60000000000 */
[----:B--2---:R-:W-:Y:S01]  /*04d0*/  FMUL R4, R27, R4 ;  /* 0x000000041b047220 */ /* 0x004fe20000400000 */
[C---:B------:R-:W-:Y:S01]  /*04e0*/  FMUL R9, R6.reuse, 0.25 ;  /* 0x3e80000006097820 */ /* 0x040fe20000400000 */
[C---:B------:R-:W-:Y:S02]  /*04f0*/  FSETP.GEU.AND P4, PT, |R6|.reuse, 1.175494350822287508e-38, PT ;  /* 0x008000000600780b */ /* 0x040fe40003f8e200 */
[----:B------:R-:W-:Y:S02]  /*0500*/  FSETP.GT.AND P1, PT, |R6|, 8.50705917302346158658e+37, PT ;  /* 0x7e8000000600780b */ /* 0x000fe40003f24200 */
[----:B------:R-:W-:Y:S02]  /*0510*/  FSEL R4, R4, RZ, P3 ;  /* 0x000000ff04047208 */ /* 0x000fe40001800000 */
[----:B------:R-:W-:-:S03]  /*0520*/  FSEL R27, R9, R6, P1 ;  /* 0x00000006091b7208 */ /* 0x000fc60000800000 */
[C---:B------:R-:W-:Y:S01]  /*0530*/  FFMA R9, R22.reuse, R4, R7 ;  /* 0x0000000416097223 */ /* 0x040fe20000000007 */
[----:B------:R-:W-:Y:S01]  /*0540*/  FMUL R22, R22, R22 ;  /* 0x0000001616167220 */ /* 0x000fe20000400000 */
[----:B------:R-:W1:Y:S02]  /*0550*/  SHFL.BFLY PT, R7, R6, 0x4, 0x1f ;  /* 0x0c801f0006077f89 */ /* 0x000e6400000e0000 */
[----:B------:R-:W-:Y:S01]  /*0560*/  @!P4 FMUL R27, R27, 16777216 ;  /* 0x4b8000001b1bc820 */ /* 0x000fe20000400000 */
[----:B------:R-:W-:Y:S01]  /*0570*/  FMUL R23, R23, R22 ;  /* 0x0000001617177220 */ /* 0x000fe20000400000 */
[----:B------:R-:W2:Y:S01]  /*0580*/  SHFL.BFLY PT, R8, R9, 0x8, 0x1f ;  /* 0x0d001f0009087f89 */ /* 0x000ea200000e0000 */
[----:B------:R-:W-:Y:S01]  /*0590*/  @P1 FMUL R25, R25, 0.25 ;  /* 0x3e80000019191820 */ /* 0x000fe20000400000 */
[----:B------:R-:W-:Y:S01]  /*05a0*/  FSETP.NEU.AND P1, PT, R6, RZ, PT ;  /* 0x000000ff0600720b */ /* 0x000fe20003f2d000 */
[----:B------:R-:W-:Y:S01]  /*05b0*/  FFMA R10, R4, R23, RZ ;  /* 0x00000017040a7223 */ /* 0x000fe200000000ff */
[----:B------:R-:W3:Y:S01]  /*05c0*/  MUFU.RCP R27, R27 ;  /* 0x0000001b001b7308 */ /* 0x000ee20000001000 */
[----:B------:R-:W-:-:S03]  /*05d0*/  @!P4 FMUL R25, R25, 16777216 ;  /* 0x4b8000001919c820 */ /* 0x000fc60000400000 */
[----:B------:R-:W4:Y:S01]  /*05e0*/  SHFL.BFLY PT, R11, R10, 0x8, 0x1f ;  /* 0x0d001f000a0b7f89 */ /* 0x000f2200000e0000 */
[----:B---3--:R-:W-:Y:S01]  /*05f0*/  FMUL R22, R27, R25 ;  /* 0x000000191b167220 */ /* 0x008fe20000400000 */
[----:B-1----:R-:W-:-:S04]  /*0600*/  FADD R4, R6, R7 ;  /* 0x0000000706047221 */ /* 0x002fc80000000000 */
[----:B------:R-:W-:Y:S01]  /*0610*/  FSEL R22, R22, RZ, P1 ;  /* 0x000000ff16167208 */ /* 0x000fe20000800000 */
[----:B--2---:R-:W-:Y:S01]  /*0620*/  FADD R23, -R9, R8 ;  /* 0x0000000809177221 */ /* 0x004fe20000000100 */
[C---:B------:R-:W-:Y:S02]  /*0630*/  FSETP.GT.AND P1, PT, |R4|.reuse, 8.50705917302346158658e+37, PT ;  /* 0x7e8000000400780b */ /* 0x040fe40003f24200 */
[C---:B------:R-:W-:Y:S01]  /*0640*/  FSETP.GEU.AND P3, PT, |R4|.reuse, 1.175494350822287508e-38, PT ;  /* 0x008000000400780b */ /* 0x040fe20003f6e200 */
[C---:B------:R-:W-:Y:S01]  /*0650*/  FFMA R8, R23.reuse, R22, R9 ;  /* 0x0000001617087223 */ /* 0x040fe20000000009 */
[----:B------:R-:W-:Y:S01]  /*0660*/  FMUL R9, R4, 0.25 ;  /* 0x3e80000004097820 */ /* 0x000fe20000400000 */
[----:B------:R-:W-:Y:S01]  /*0670*/  FMUL R23, R23, R23 ;  /* 0x0000001717177220 */ /* 0x000fe20000400000 */
[----:B----4-:R-:W-:-:S03]  /*0680*/  FADD R11, R10, R11 ;  /* 0x0000000b0a0b7221 */ /* 0x010fc60000000000 */
[----:B------:R-:W-:Y:S01]  /*0690*/  FSEL R25, R9, R4, P1 ;  /* 0x0000000409197208 */ /* 0x000fe20000800000 */
[----:B------:R-:W-:Y:S01]  /*06a0*/  FMUL R23, R5, R23 ;  /* 0x0000001705177220 */ /* 0x000fe20000400000 */
[----:B------:R-:W1:Y:S02]  /*06b0*/  SHFL.BFLY PT, R9, R4, 0x2, 0x1f ;  /* 0x0c401f0004097f89 */ /* 0x000e6400000e0000 */
[----:B------:R-:W-:Y:S01]  /*06c0*/  @P1 FMUL R7, R7, 0.25 ;  /* 0x3e80000007071820 */ /* 0x000fe20000400000 */
[----:B------:R-:W-:Y:S01]  /*06d0*/  FFMA R22, R22, R23, R11 ;  /* 0x0000001716167223 */ /* 0x000fe2000000000b */
[----:B------:R-:W-:Y:S01]  /*06e0*/  @!P3 FMUL R25, R25, 16777216 ;  /* 0x4b8000001919b820 */ /* 0x000fe20000400000 */
[----:B------:R-:W2:Y:S01]  /*06f0*/  SHFL.BFLY PT, R23, R8, 0x4, 0x1f ;  /* 0x0c801f0008177f89 */ /* 0x000ea200000e0000 */
[----:B------:R-:W-:Y:S01]  /*0700*/  @!P3 FMUL R7, R7, 16777216 ;  /* 0x4b8000000707b820 */ /* 0x000fe20000400000 */
[----:B------:R-:W-:Y:S01]  /*0710*/  FSETP.NEU.AND P3, PT, R4, RZ, PT ;  /* 0x000000ff0400720b */ /* 0x000fe20003f6d000 */
[----:B------:R-:W3:Y:S01]  /*0720*/  MUFU.RCP R10, R25 ;  /* 0x00000019000a7308 */ /* 0x000ee20000001000 */
[----:B------:R-:W4:Y:S01]  /*0730*/  SHFL.BFLY PT, R11, R22, 0x4, 0x1f ;  /* 0x0c801f00160b7f89 */ /* 0x000f2200000e0000 */
[----:B---3--:R-:W-:Y:S01]  /*0740*/  FMUL R7, R10, R7 ;  /* 0x000000070a077220 */ /* 0x008fe20000400000 */
[----:B-1----:R-:W-:-:S04]  /*0750*/  FADD R5, R4, R9 ;  /* 0x0000000904057221 */ /* 0x002fc80000000000 */
[C---:B------:R-:W-:Y:S01]  /*0760*/  FMUL R10, R5.reuse, 0.25 ;  /* 0x3e800000050a7820 */ /* 0x040fe20000400000 */
[C---:B------:R-:W-:Y:S01]  /*0770*/  FSETP.GEU.AND P4, PT, |R5|.reuse, 1.175494350822287508e-38, PT ;  /* 0x008000000500780b */ /* 0x040fe20003f8e200 */
[----:B--2---:R-:W-:Y:S01]  /*0780*/  FADD R23, -R8, R23 ;  /* 0x0000001708177221 */ /* 0x004fe20000000100 */
[----:B------:R-:W-:Y:S02]  /*0790*/  FSETP.GT.AND P1, PT, |R5|, 8.50705917302346158658e+37, PT ;  /* 0x7e8000000500780b */ /* 0x000fe40003f24200 */
[----:B------:R-:W-:Y:S01]  /*07a0*/  FSEL R7, R7, RZ, P3 ;  /* 0x000000ff07077208 */ /* 0x000fe20001800000 */
[----:B----4-:R-:W-:Y:S01]  /*07b0*/  FADD R22, R22, R11 ;  /* 0x0000000b16167221 */ /* 0x010fe20000000000 */
[----:B------:R-:W-:-:S03]  /*07c0*/  FSEL R10, R10, R5, P1 ;  /* 0x000000050a0a7208 */ /* 0x000fc60000800000 */
[C---:B------:R-:W-:Y:S01]  /*07d0*/  FFMA R8, R23.reuse, R7, R8 ;  /* 0x0000000717087223 */ /* 0x040fe20000000008 */
[----:B------:R-:W-:-:S03]  /*07e0*/  FMUL R23, R23, R23 ;  /* 0x0000001717177220 */ /* 0x000fc60000400000 */
[----:B------:R-:W-:Y:S01]  /*07f0*/  @!P4 FMUL R10, R10, 16777216 ;  /* 0x4b8000000a0ac820 */ /* 0x000fe20000400000 */
[----:B------:R-:W1:Y:S01]  /*0800*/  SHFL.BFLY PT, R11, R8, 0x2, 0x1f ;  /* 0x0c401f00080b7f89 */ /* 0x000e6200000e0000 */
[----:B------:R-:W-:Y:S01]  /*0810*/  FMUL R23, R6, R23 ;  /* 0x0000001706177220 */ /* 0x000fe20000400000 */
[----:B------:R-:W-:Y:S01]  /*0820*/  @P1 FMUL R9, R9, 0.25 ;  /* 0x3e80000009091820 */ /* 0x000fe20000400000 */
[----:B------:R-:W-:Y:S01]  /*0830*/  FSETP.NEU.AND P1, PT, R5, RZ, PT ;  /* 0x000000ff0500720b */ /* 0x000fe20003f2d000 */
[----:B------:R-:W2:Y:S01]  /*0840*/  SHFL.BFLY PT, R6, R5, 0x1, 0x1f ;  /* 0x0c201f0005067f89 */ /* 0x000ea200000e0000 */
[----:B------:R-:W3:Y:S01]  /*0850*/  MUFU.RCP R10, R10 ;  /* 0x0000000a000a7308 */ /* 0x000ee20000001000 */
[----:B------:R-:W-:Y:S01]  /*0860*/  FFMA R23, R7, R23, R22 ;  /* 0x0000001707177223 */ /* 0x000fe20000000016 */
[----:B------:R-:W-:-:S04]  /*0870*/  @!P4 FMUL R9, R9, 16777216 ;  /* 0x4b8000000909c820 */ /* 0x000fc80000400000 */
[----:B------:R-:W4:Y:S01]  /*0880*/  SHFL.BFLY PT, R22, R23, 0x2, 0x1f ;  /* 0x0c401f0017167f89 */ /* 0x000f2200000e0000 */
[----:B---3--:R-:W-:Y:S01]  /*0890*/  FMUL R9, R10, R9 ;  /* 0x000000090a097220 */ /* 0x008fe20000400000 */
[----:B-1----:R-:W-:-:S04]  /*08a0*/  FADD R11, -R8, R11 ;  /* 0x0000000b080b7221 */ /* 0x002fc80000000100 */
[----:B------:R-:W-:Y:S01]  /*08b0*/  FSEL R9, R9, RZ, P1 ;  /* 0x000000ff09097208 */ /* 0x000fe20000800000 */
[----:B--2---:R-:W-:-:S04]  /*08c0*/  FADD R7, R5, R6 ;  /* 0x0000000605077221 */ /* 0x004fc80000000000 */
[C---:B------:R-:W-:Y:S01]  /*08d0*/  FFMA R8, R11.reuse, R9, R8 ;  /* 0x000000090b087223 */ /* 0x040fe20000000008 */
[----:B------:R-:W-:Y:S01]  /*08e0*/  FMUL R11, R11, R11 ;  /* 0x0000000b0b0b7220 */ /* 0x000fe20000400000 */
[----:B------:R-:W-:-:S03]  /*08f0*/  FSETP.GEU.AND P4, PT, |R7|, 1.175494350822287508e-38, PT ;  /* 0x008000000700780b */ /* 0x000fc60003f8e200 */
[----:B------:R-:W-:Y:S01]  /*0900*/  FMUL R11, R4, R11 ;  /* 0x0000000b040b7220 */ /* 0x000fe20000400000 */
[C---:B------:R-:W-:Y:S01]  /*0910*/  FMUL R4, R7.reuse, 0.25 ;  /* 0x3e80000007047820 */ /* 0x040fe20000400000 */
[----:B------:R-:W-:Y:S01]  /*0920*/  FSETP.GT.AND P3, PT, |R7|, 8.50705917302346158658e+37, PT ;  /* 0x7e8000000700780b */ /* 0x000fe20003f64200 */
[----:B----4-:R-:W-:Y:S01]  /*0930*/  FADD R22, R23, R22 ;  /* 0x0000001617167221 */ /* 0x010fe20000000000 */
[----:B------:R-:W-:Y:S01]  /*0940*/  IADD3 R23, R15, 0x2, RZ ;  /* 0x000000020f177810 */ /* 0x000fe20007ffe0ff */
[----:B------:R-:W1:Y:S01]  /*0950*/  SHFL.BFLY PT, R25, R8, 0x1, 0x1f ;  /* 0x0c201f0008197f89 */ /* 0x000e6200000e0000 */
[----:B------:R-:W-:Y:S01]  /*0960*/  FSEL R10, R4, R7, P3 ;  /* 0x00000007040a7208 */ /* 0x000fe20001800000 */
[----:B------:R-:W-:Y:S01]  /*0970*/  FFMA R11, R9, R11, R22 ;  /* 0x0000000b090b7223 */ /* 0x000fe20000000016 */
[----:B------:R-:W-:-:S03]  /*0980*/  ISETP.LT.AND P1, PT, R23, 0x400, !P2 ;  /* 0x000004001700780c */ /* 0x000fc60005721270 */
[----:B------:R-:W-:Y:S01]  /*0990*/  @!P4 FMUL R10, R10, 16777216 ;  /* 0x4b8000000a0ac820 */ /* 0x000fe20000400000 */
[----:B------:R-:W-:Y:S01]  /*09a0*/  FSEL R9, RZ, 1, !P1 ;  /* 0x3f800000ff097808 */ /* 0x000fe20004800000 */
[----:B------:R-:W-:Y:S02]  /*09b0*/  SHFL.BFLY PT, R22, R11, 0x1, 0x1f ;  /* 0x0c201f000b167f89 */ /* 0x000fe400000e0000 */
[----:B------:R-:W2:Y:S01]  /*09c0*/  MUFU.RCP R23, R10 ;  /* 0x0000000a00177308 */ /* 0x000ea20000001000 */
[----:B------:R-:W-:Y:S01]  /*09d0*/  @P3 FMUL R6, R6, 0.25 ;  /* 0x3e80000006063820 */ /* 0x000fe20000400000 */
[----:B------:R-:W3:Y:S01]  /*09e0*/  SHFL.BFLY PT, R4, R9, 0x10, 0x1f ;  /* 0x0e001f0009047f89 */ /* 0x000ee200000e0000 */
[----:B------:R-:W-:Y:S02]  /*09f0*/  FSETP.NEU.AND P3, PT, R7, RZ, PT ;  /* 0x000000ff0700720b */ /* 0x000fe40003f6d000 */
[----:B------:R-:W-:Y:S01]  /*0a00*/  @!P4 FMUL R6, R6, 16777216 ;  /* 0x4b8000000606c820 */ /* 0x000fe20000400000 */
[----:B-1----:R-:W-:-:S03]  /*0a10*/  FADD R25, -R8, R25 ;  /* 0x0000001908197221 */ /* 0x002fc60000000100 */
[----:B--2---:R-:W-:-:S05]  /*0a20*/  FMUL R23, R23, R6 ;  /* 0x0000000617177220 */ /* 0x004fca0000400000 */
[----:B------:R-:W-:-:S05]  /*0a30*/  FSEL R23, R23, RZ, P3 ;  /* 0x000000ff17177208 */ /* 0x000fca0001800000 */
[C---:B------:R-:W-:Y:S01]  /*0a40*/  FFMA R6, R25.reuse, R23, R8 ;  /* 0x0000001719067223 */ /* 0x040fe20000000008 */
[----:B------:R-:W-:Y:S01]  /*0a50*/  FMUL R8, R25, R25 ;  /* 0x0000001919087220 */ /* 0x000fe20000400000 */
[----:B---3--:R-:W-:-:S03]  /*0a60*/  FADD R10, R9, R4 ;  /* 0x00000004090a7221 */ /* 0x008fc60000000000 */
[----:B------:R-:W-:Y:S01]  /*0a70*/  FMUL R5, R5, R8 ;  /* 0x0000000805057220 */ /* 0x000fe20000400000 */
[----:B------:R-:W-:Y:S01]  /*0a80*/  FADD R8, R11, R22 ;  /* 0x000000160b087221 */ /* 0x000fe20000000000 */
[C---:B------:R-:W-:Y:S01]  /*0a90*/  FSETP.GEU.AND P4, PT, |R10|.reuse, 1.175494350822287508e-38, PT ;  /* 0x008000000a00780b */ /* 0x040fe20003f8e200 */
[----:B------:R-:W1:Y:S01]  /*0aa0*/  SHFL.BFLY PT, R11, R10, 0x8, 0x1f ;  /* 0x0d001f000a0b7f89 */ /* 0x000e6200000e0000 */
[C---:B------:R-:W-:Y:S01]  /*0ab0*/  FSETP.GT.AND P3, PT, |R10|.reuse, 8.50705917302346158658e+37, PT ;  /* 0x7e8000000a00780b */ /* 0x040fe20003f64200 */
[----:B------:R-:W-:Y:S01]  /*0ac0*/  FMUL R25, R10, 0.25 ;  /* 0x3e8000000a197820 */ /* 0x000fe20000400000 */
[----:B------:R-:W-:Y:S01]  /*0ad0*/  FFMA R8, R23, R5, R8 ;  /* 0x0000000517087223 */ /* 0x000fe20000000008 */
[----:B------:R-:W-:-:S03]  /*0ae0*/  FADD R23, R24, R21 ;  /* 0x0000001518177221 */ /* 0x000fc60000000000 */
[----:B------:R-:W-:Y:S02]  /*0af0*/  FSEL R25, R25, R10, P3 ;  /* 0x0000000a19197208 */ /* 0x000fe40001800000 */
[----:B------:R-:W-:-:S03]  /*0b00*/  FSEL R23, R23, RZ, P1 ;  /* 0x000000ff17177208 */ /* 0x000fc60000800000 */
[----:B------:R-:W-:Y:S02]  /*0b10*/  @!P4 FMUL R25, R25, 16777216 ;  /* 0x4b8000001919c820 */ /* 0x000fe40000400000 */
[----:B------:R-:W-:Y:S01]  /*0b20*/  @P3 FMUL R4, R4, 0.25 ;  /* 0x3e80000004043820 */ /* 0x000fe20000400000 */
[----:B------:R-:W2:Y:S01]  /*0b30*/  SHFL.BFLY PT, R22, R23, 0x10, 0x1f ;  /* 0x0e001f0017167f89 */ /* 0x000ea200000e0000 */
[----:B------:R-:W-:Y:S02]  /*0b40*/  FSETP.NEU.AND P3, PT, R10, RZ, PT ;  /* 0x000000ff0a00720b */ /* 0x000fe40003f6d000 */
[----:B------:R-:W-:Y:S01]  /*0b50*/  @!P4 FMUL R4, R4, 16777216 ;  /* 0x4b8000000404c820 */ /* 0x000fe20000400000 */
[----:B------:R-:W3:Y:S01]  /*0b60*/  MUFU.RCP R25, R25 ;  /* 0x0000001900197308 */ /* 0x000ee20000001000 */
[----:B-1----:R-:W-:-:S04]  /*0b70*/  FADD R5, R10, R11 ;  /* 0x0000000b0a057221 */ /* 0x002fc80000000000 */
[C---:B------:R-:W-:Y:S01]  /*0b80*/  FMUL R24, R5.reuse, 0.25 ;  /* 0x3e80000005187820 */ /* 0x040fe20000400000 */
[C---:B------:R-:W-:Y:S02]  /*0b90*/  FSETP.GEU.AND P4, PT, |R5|.reuse, 1.175494350822287508e-38, PT ;  /* 0x008000000500780b */ /* 0x040fe40003f8e200 */
[----:B------:R-:W-:Y:S01]  /*0ba0*/  FSETP.GT.AND P1, PT, |R5|, 8.50705917302346158658e+37, PT ;  /* 0x7e8000000500780b */ /* 0x000fe20003f24200 */
[----:B---3--:R-:W-:-:S03]  /*0bb0*/  FMUL R4, R25, R4 ;  /* 0x0000000419047220 */ /* 0x008fc60000400000 */
[----:B------:R-:W-:Y:S02]  /*0bc0*/  FSEL R27, R24, R5, P1 ;  /* 0x00000005181b7208 */ /* 0x000fe40000800000 */
[----:B------:R-:W-:Y:S01]  /*0bd0*/  FSEL R4, R4, RZ, P3 ;  /* 0x000000ff04047208 */ /* 0x000fe20001800000 */
[----:B--2---:R-:W-:-:S04]  /*0be0*/  FADD R25, -R23, R22 ;  /* 0x0000001617197221 */ /* 0x004fc80000000100 */
[----:B------:R-:W-:Y:S02]  /*0bf0*/  @!P4 FMUL R27, R27, 16777216 ;  /* 0x4b8000001b1bc820 */ /* 0x000fe40000400000 */
[----:B------:R-:W-:Y:S01]  /*0c00*/  @P1 FMUL R11, R11, 0.25 ;  /* 0x3e8000000b0b1820 */ /* 0x000fe20000400000 */
[C---:B------:R-:W-:Y:S01]  /*0c10*/  FFMA R22, R25.reuse, R4, R23 ;  /* 0x0000000419167223 */ /* 0x040fe20000000017 */
[----:B------:R-:W1:Y:S01]  /*0c20*/  MUFU.RCP R24, R27 ;  /* 0x0000001b00187308 */ /* 0x000e620000001000 */
[----:B------:R-:W-:Y:S01]  /*0c30*/  FMUL R25, R25, R25 ;  /* 0x0000001919197220 */ /* 0x000fe20000400000 */
[----:B------:R-:W-:Y:S01]  /*0c40*/  @!P4 FMUL R11, R11, 16777216 ;  /* 0x4b8000000b0bc820 */ /* 0x000fe20000400000 */
[----:B------:R-:W-:Y:S02]  /*0c50*/  FSETP.NEU.AND P1, PT, R5, RZ, PT ;  /* 0x000000ff0500720b */ /* 0x000fe40003f2d000 */
[----:B------:R-:W-:Y:S02]  /*0c60*/  FMUL R23, R9, R25 ;  /* 0x0000001909177220 */ /* 0x000fe40000400000 */
[----:B------:R-:W2:Y:S02]  /*0c70*/  SHFL.BFLY PT, R9, R22, 0x8, 0x1f ;  /* 0x0d001f0016097f89 */ /* 0x000ea400000e0000 */
[----:B------:R-:W-:Y:S01]  /*0c80*/  FFMA R23, R4, R23, RZ ;  /* 0x0000001704177223 */ /* 0x000fe200000000ff */
[----:B-1----:R-:W-:-:S02]  /*0c90*/  FMUL R25, R24, R11 ;  /* 0x0000000b18197220 */ /* 0x002fc40000400000 */
[----:B------:R-:W1:Y:S03]  /*0ca0*/  SHFL.BFLY PT, R24, R5, 0x4, 0x1f ;  /* 0x0c801f0005187f89 */ /* 0x000e6600000e0000 */
[----:B------:R-:W-:Y:S01]  /*0cb0*/  FSEL R25, R25, RZ, P1 ;  /* 0x000000ff19197208 */ /* 0x000fe20000800000 */
[----:B------:R-:W3:Y:S01]  /*0cc0*/  SHFL.BFLY PT, R11, R23, 0x8, 0x1f ;  /* 0x0d001f00170b7f89 */ /* 0x000ee200000e0000 */
[----:B--2---:R-:W-:-:S04]  /*0cd0*/  FADD R27, -R22, R9 ;  /* 0x00000009161b7221 */ /* 0x004fc80000000100 */
[C---:B------:R-:W-:Y:S01]  /*0ce0*/  FFMA R9, R27.reuse, R25, R22 ;  /* 0x000000191b097223 */ /* 0x040fe20000000016 */
[----:B------:R-:W-:-:S04]  /*0cf0*/  FMUL R27, R27, R27 ;  /* 0x0000001b1b1b7220 */ /* 0x000fc80000400000 */
[----:B------:R-:W-:Y:S01]  /*0d00*/  FMUL R10, R10, R27 ;  /* 0x0000001b0a0a7220 */ /* 0x000fe20000400000 */
[----:B-1----:R-:W-:Y:S01]  /*0d10*/  FADD R4, R5, R24 ;  /* 0x0000001805047221 */ /* 0x002fe20000000000 */
[----:B---3--:R-:W-:-:S04]  /*0d20*/  FADD R22, R23, R11 ;  /* 0x0000000b17167221 */ /* 0x008fc80000000000 */
[C---:B------:R-:W-:Y:S01]  /*0d30*/  FSETP.GEU.AND P3, PT, |R4|.reuse, 1.175494350822287508e-38, PT ;  /* 0x008000000400780b */ /* 0x040fe20003f6e200 */
[C---:B------:R-:W-:Y:S01]  /*0d40*/  FMUL R11, R4.reuse, 0.25 ;  /* 0x3e800000040b7820 */ /* 0x040fe20000400000 */
[----:B------:R-:W-:Y:S01]  /*0d50*/  FSETP.GT.AND P1, PT, |R4|, 8.50705917302346158658e+37, PT ;  /* 0x7e8000000400780b */ /* 0x000fe20003f24200 */
[----:B------:R-:W-:Y:S02]  /*0d60*/  FFMA R25, R25, R10, R22 ;  /* 0x0000000a19197223 */ /* 0x000fe40000000016 */
[----:B------:R-:W1:Y:S01]  /*0d70*/  SHFL.BFLY PT, R10, R9, 0x4, 0x1f ;  /* 0x0c801f00090a7f89 */ /* 0x000e6200000e0000 */
[----:B------:R-:W-:-:S03]  /*0d80*/  FSEL R27, R11, R4, P1 ;  /* 0x000000040b1b7208 */ /* 0x000fc60000800000 */
[----:B------:R-:W2:Y:S04]  /*0d90*/  SHFL.BFLY PT, R11, R4, 0x2, 0x1f ;  /* 0x0c401f00040b7f89 */ /* 0x000ea800000e0000 */
[----:B------:R-:W-:Y:S01]  /*0da0*/  @!P3 FMUL R27, R27, 16777216 ;  /* 0x4b8000001b1bb820 */ /* 0x000fe20000400000 */
[----:B------:R-:W3:Y:S01]  /*0db0*/  SHFL.BFLY PT, R22, R25, 0x4, 0x1f ;  /* 0x0c801f0019167f89 */ /* 0x000ee200000e0000 */
[----:B------:R-:W-:Y:S01]  /*0dc0*/  @P1 FMUL R24, R24, 0.25 ;  /* 0x3e80000018181820 */ /* 0x000fe20000400000 */
[----:B------:R-:W-:-:S03]  /*0dd0*/  FSETP.NEU.AND P1, PT, R4, RZ, PT ;  /* 0x000000ff0400720b */ /* 0x000fc60003f2d000 */
[----:B------:R-:W4:Y:S01]  /*0de0*/  MUFU.RCP R27, R27 ;  /* 0x0000001b001b7308 */ /* 0x000f220000001000 */
[----:B------:R-:W-:Y:S01]  /*0df0*/  @!P3 FMUL R24, R24, 16777216 ;  /* 0x4b8000001818b820 */ /* 0x000fe20000400000 */
[----:B-1----:R-:W-:-:S03]  /*0e00*/  FADD R23, -R9, R10 ;  /* 0x0000000a09177221 */ /* 0x002fc60000000100 */
[----:B----4-:R-:W-:-:S05]  /*0e10*/  FMUL R24, R27, R24 ;  /* 0x000000181b187220 */ /* 0x010fca0000400000 */
[----:B------:R-:W-:-:S05]  /*0e20*/  FSEL R24, R24, RZ, P1 ;  /* 0x000000ff18187208 */ /* 0x000fca0000800000 */
[C---:B------:R-:W-:Y:S01]  /*0e30*/  FFMA R10, R23.reuse, R24, R9 ;  /* 0x00000018170a7223 */ /* 0x040fe20000000009 */
[----:B--2---:R-:W-:Y:S01]  /*0e40*/  FADD R9, R4, R11 ;  /* 0x0000000b04097221 */ /* 0x004fe20000000000 */
[----:B------:R-:W-:-:S04]  /*0e50*/  FMUL R23, R23, R23 ;  /* 0x0000001717177220 */ /* 0x000fc80000400000 */
[----:B------:R-:W-:Y:S01]  /*0e60*/  FSETP.GEU.AND P3, PT, |R9|, 1.175494350822287508e-38, PT ;  /* 0x008000000900780b */ /* 0x000fe20003f6e200 */
[----:B------:R-:W-:Y:S01]  /*0e70*/  FMUL R5, R5, R23 ;  /* 0x0000001705057220 */ /* 0x000fe20000400000 */
[----:B---3--:R-:W-:Y:S01]  /*0e80*/  FADD R23, R25, R22 ;  /* 0x0000001619177221 */ /* 0x008fe20000000000 */
[C---:B------:R-:W-:Y:S01]  /*0e90*/  FMUL R22, R9.reuse, 0.25 ;  /* 0x3e80000009167820 */ /* 0x040fe20000400000 */
[----:B------:R-:W-:Y:S02]  /*0ea0*/  FSETP.GT.AND P1, PT, |R9|, 8.50705917302346158658e+37, PT ;  /* 0x7e8000000900780b */ /* 0x000fe40003f24200 */
[----:B------:R-:W-:Y:S02]  /*0eb0*/  FFMA R24, R24, R5, R23 ;  /* 0x0000000518187223 */ /* 0x000fe40000000017 */
[----:B------:R-:W-:Y:S01]  /*0ec0*/  FSEL R27, R22, R9, P1 ;  /* 0x00000009161b7208 */ /* 0x000fe20000800000 */
[----:B------:R-:W1:Y:S04]  /*0ed0*/  SHFL.BFLY PT, R5, R10, 0x2, 0x1f ;  /* 0x0c401f000a057f89 */ /* 0x000e6800000e0000 */
[----:B------:R-:W-:Y:S01]  /*0ee0*/  @!P3 FMUL R27, R27, 16777216 ;  /* 0x4b8000001b1bb820 */ /* 0x000fe20000400000 */
[----:B------:R-:W2:Y:S03]  /*0ef0*/  SHFL.BFLY PT, R23, R24, 0x2, 0x1f ;  /* 0x0c401f0018177f89 */ /* 0x000ea600000e0000 */
[----:B------:R-:W3:Y:S01]  /*0f00*/  MUFU.RCP R22, R27 ;  /* 0x0000001b00167308 */ /* 0x000ee20000001000 */
[----:B------:R-:W-:Y:S01]  /*0f10*/  @P1 FMUL R11, R11, 0.25 ;  /* 0x3e8000000b0b1820 */ /* 0x000fe20000400000 */
[----:B------:R-:W-:-:S03]  /*0f20*/  FSETP.NEU.AND P1, PT, R9, RZ, PT ;  /* 0x000000ff0900720b */ /* 0x000fc60003f2d000 */
[----:B------:R-:W-:-:S04]  /*0f30*/  @!P3 FMUL R11, R11, 16777216 ;  /* 0x4b8000000b0bb820 */ /* 0x000fc80000400000 */
[----:B---3--:R-:W-:Y:S01]  /*0f40*/  FMUL R25, R22, R11 ;  /* 0x0000000b16197220 */ /* 0x008fe20000400000 */
[----:B-1----:R-:W-:Y:S01]  /*0f50*/  FADD R5, -R10, R5 ;  /* 0x000000050a057221 */ /* 0x002fe20000000100 */
[----:B------:R-:W1:Y:S03]  /*0f60*/  SHFL.BFLY PT, R22, R9, 0x1, 0x1f ;  /* 0x0c201f0009167f89 */ /* 0x000e6600000e0000 */
[----:B------:R-:W-:-:S05]  /*0f70*/  FSEL R25, R25, RZ, P1 ;  /* 0x000000ff19197208 */ /* 0x000fca0000800000 */
[C---:B------:R-:W-:Y:S01]  /*0f80*/  FFMA R11, R5.reuse, R25, R10 ;  /* 0x00000019050b7223 */ /* 0x040fe2000000000a */
[----:B------:R-:W-:-:S04]  /*0f90*/  FMUL R5, R5, R5 ;  /* 0x0000000505057220 */ /* 0x000fc80000400000 */
[----:B------:R-:W-:Y:S01]  /*0fa0*/  FMUL R10, R4, R5 ;  /* 0x00000005040a7220 */ /* 0x000fe20000400000 */
[----:B--2---:R-:W-:-:S04]  /*0fb0*/  FADD R4, R24, R23 ;  /* 0x0000001718047221 */ /* 0x004fc80000000000 */
[----:B------:R-:W-:Y:S01]  /*0fc0*/  FFMA R25, R25, R10, R4 ;  /* 0x0000000a19197223 */ /* 0x000fe20000000004 */
[----:B------:R-:W-:Y:S01]  /*0fd0*/  IADD3 R4, R15, 0x3, RZ ;  /* 0x000000030f047810 */ /* 0x000fe20007ffe0ff */
[----:B------:R-:W2:Y:S01]  /*0fe0*/  SHFL.BFLY PT, R10, R11, 0x1, 0x1f ;  /* 0x0c201f000b0a7f89 */ /* 0x000ea200000e0000 */
[----:B-1----:R-:W-:-:S04]  /*0ff0*/  FADD R5, R9, R22 ;  /* 0x0000001609057221 */ /* 0x002fc80000000000 */
[C---:B------:R-:W-:Y:S01]  /*1000*/  FMUL R24, R5.reuse, 0.25 ;  /* 0x3e80000005187820 */ /* 0x040fe20000400000 */
[C---:B------:R-:W-:Y:S02]  /*1010*/  FSETP.GEU.AND P3, PT, |R5|.reuse, 1.175494350822287508e-38, PT ;  /* 0x008000000500780b */ /* 0x040fe40003f6e200 */
[----:B------:R-:W-:-:S04]  /*1020*/  FSETP.GT.AND P1, PT, |R5|, 8.50705917302346158658e+37, PT ;  /* 0x7e8000000500780b */ /* 0x000fc80003f24200 */
[----:B------:R-:W-:-:S07]  /*1030*/  FSEL R23, R24, R5, P1 ;  /* 0x0000000518177208 */ /* 0x000fce0000800000 */
[----:B------:R-:W-:Y:S02]  /*1040*/  @!P3 FMUL R23, R23, 16777216 ;  /* 0x4b8000001717b820 */ /* 0x000fe40000400000 */
[----:B------:R-:W-:Y:S01]  /*1050*/  @P1 FMUL R22, R22, 0.25 ;  /* 0x3e80000016161820 */ /* 0x000fe20000400000 */
[----:B------:R-:W-:-:S03]  /*1060*/  FSETP.NEU.AND P1, PT, R5, RZ, PT ;  /* 0x000000ff0500720b */ /* 0x000fc60003f2d000 */
[----:B------:R-:W1:Y:S01]  /*1070*/  MUFU.RCP R23, R23 ;  /* 0x0000001700177308 */ /* 0x000e620000001000 */
[----:B------:R-:W-:-:S04]  /*1080*/  @!P3 FMUL R22, R22, 16777216 ;  /* 0x4b8000001616b820 */ /* 0x000fc80000400000 */
[----:B-1----:R-:W-:Y:S01]  /*1090*/  FMUL R24, R23, R22 ;  /* 0x0000001617187220 */ /* 0x002fe20000400000 */
[----:B--2---:R-:W-:-:S04]  /*10a0*/  FADD R22, -R11, R10 ;  /* 0x0000000a0b167221 */ /* 0x004fc80000000100 */
[----:B------:R-:W-:Y:S02]  /*10b0*/  FSEL R24, R24, RZ, P1 ;  /* 0x000000ff18187208 */ /* 0x000fe40000800000 */
[----:B------:R-:W-:Y:S01]  /*10c0*/  ISETP.LT.AND P1, PT, R4, 0x400, !P2 ;  /* 0x000004000400780c */ /* 0x000fe20005721270 */
[C---:B------:R-:W-:Y:S02]  /*10d0*/  FMUL R4, R22.reuse, R22 ;  /* 0x0000001616047220 */ /* 0x040fe40000400000 */
[----:B------:R-:W-:Y:S01]  /*10e0*/  FFMA R10, R22, R24, R11 ;  /* 0x00000018160a7223 */ /* 0x000fe2000000000b */
[----:B------:R-:W-:Y:S01]  /*10f0*/  FSEL R22, RZ, 1, !P1 ;  /* 0x3f800000ff167808 */ /* 0x000fe20004800000 */
[----:B------:R-:W-:Y:S02]  /*1100*/  FMUL R27, R9, R4 ;  /* 0x00000004091b7220 */ /* 0x000fe40000400000 */
[----:B------:R-:W1:Y:S04]  /*1110*/  SHFL.BFLY PT, R4, R25, 0x1, 0x1f ;  /* 0x0c201f0019047f89 */ /* 0x000e6800000e0000 */
[----:B------:R-:W2:Y:S01]  /*1120*/  SHFL.BFLY PT, R9, R22, 0x10, 0x1f ;  /* 0x0e001f0016097f89 */ /* 0x000ea200000e0000 */
[----:B-1----:R-:W-:Y:S01]  /*1130*/  FADD R23, R25, R4 ;  /* 0x0000000419177221 */ /* 0x002fe20000000000 */
[----:B------:R-:W-:Y:S01]  /*1140*/  FADD R25, R26, R21 ;  /* 0x000000151a197221 */ /* 0x000fe20000000000 */
[----:B--2---:R-:W-:-:S02]  /*1150*/  FADD R11, R22, R9 ;  /* 0x00000009160b7221 */ /* 0x004fc40000000000 */
[----:B------:R-:W-:Y:S02]  /*1160*/  FFMA R24, R24, R27, R23 ;  /* 0x0000001b18187223 */ /* 0x000fe40000000017 */
[----:B------:R-:W-:Y:S01]  /*1170*/  FSEL R25, R25, RZ, P1 ;  /* 0x000000ff19197208 */ /* 0x000fe20000800000 */
[----:B------:R-:W1:Y:S01]  /*1180*/  S2R R23, SR_TID.X ;  /* 0x0000000000177919 */ /* 0x000e620000002100 */
[C---:B------:R-:W-:Y:S01]  /*1190*/  FMUL R4, R11.reuse, 0.25 ;  /* 0x3e8000000b047820 */ /* 0x040fe20000400000 */
[C---:B------:R-:W-:Y:S02]  /*11a0*/  FSETP.GEU.AND P4, PT, |R11|.reuse, 1.175494350822287508e-38, PT ;  /* 0x008000000b00780b */ /* 0x040fe40003f8e200 */
[C---:B------:R-:W-:Y:S01]  /*11b0*/  FSETP.GT.AND P3, PT, |R11|.reuse, 8.50705917302346158658e+37, PT ;  /* 0x7e8000000b00780b */ /* 0x040fe20003f64200 */
[----:B------:R-:W2:Y:S01]  /*11c0*/  SHFL.BFLY PT, R27, R25, 0x10, 0x1f ;  /* 0x0e001f00191b7f89 */ /* 0x000ea200000e0000 */
[----:B------:R-:W-:Y:S02]  /*11d0*/  FSETP.NEU.AND P1, PT, R11, RZ, PT ;  /* 0x000000ff0b00720b */ /* 0x000fe40003f2d000 */
[----:B------:R-:W-:Y:S01]  /*11e0*/  FSEL R4, R4, R11, P3 ;  /* 0x0000000b04047208 */ /* 0x000fe20001800000 */
[----:B------:R-:W3:Y:S06]  /*11f0*/  SHFL.BFLY PT, R26, R11, 0x8, 0x1f ;  /* 0x0d001f000b1a7f89 */ /* 0x000eec00000e0000 */
[----:B------:R-:W-:-:S02]  /*1200*/  @!P4 FMUL R4, R4, 16777216 ;  /* 0x4b8000000404c820 */ /* 0x000fc40000400000 */
[----:B------:R-:W-:-:S04]  /*1210*/  @P3 FMUL R9, R9, 0.25 ;  /* 0x3e80000009093820 */ /* 0x000fc80000400000 */
[----:B------:R-:W4:Y:S01]  /*1220*/  MUFU.RCP R4, R4 ;  /* 0x0000000400047308 */ /* 0x000f220000001000 */
[----:B------:R-:W-:-:S04]  /*1230*/  @!P4 FMUL R9, R9, 16777216 ;  /* 0x4b8000000909c820 */ /* 0x000fc80000400000 */
[----:B----4-:R-:W-:Y:S01]  /*1240*/  FMUL R29, R4, R9 ;  /* 0x00000009041d7220 */ /* 0x010fe20000400000 */
[----:B------:R-:W-:Y:S01]  /*1250*/  FADD R9, R28, R21 ;  /* 0x000000151c097221 */ /* 0x000fe20000000000 */
[----:B--2---:R-:W-:Y:S01]  /*1260*/  FADD R28, -R25, R27 ;  /* 0x0000001b191c7221 */ /* 0x004fe20000000100 */
[----:B-1----:R-:W-:Y:S02]  /*1270*/  SHF.R.U32.HI R27, RZ, 0x5, R23 ;  /* 0x00000005ff1b7819 */ /* 0x002fe40000011617 */
[----:B------:R-:W-:Y:S01]  /*1280*/  FSEL R4, R29, RZ, P1 ;  /* 0x000000ff1d047208 */ /* 0x000fe20000800000 */
[----:B------:R-:W-:Y:S01]  /*1290*/  FMUL R21, R28, R28 ;  /* 0x0000001c1c157220 */ /* 0x000fe20000400000 */
[----:B------:R-:W-:-:S03]  /*12a0*/  LOP3.LUT P1, RZ, R12, 0x1f, RZ, 0xc0, !PT ;  /* 0x0000001f0cff7812 */ /* 0x000fc6000782c0ff */
[----:B------:R-:W-:Y:S01]  /*12b0*/  FMUL R21, R22, R21 ;  /* 0x0000001516157220 */ /* 0x000fe20000400000 */
[----:B------:R-:W-:Y:S01]  /*12c0*/  FFMA R23, R28, R4, R25 ;  /* 0x000000041c177223 */ /* 0x000fe20000000019 */
[----:B------:R-:W-:Y:S02]  /*12d0*/  SGXT.U32 R22, R27, 0x2 ;  /* 0x000000021b16781a */ /* 0x000fe40000000000 */
[----:B------:R-:W-:Y:S01]  /*12e0*/  FFMA R25, R4, R21, RZ ;  /* 0x0000001504197223 */ /* 0x000fe200000000ff */
[----:B---3--:R-:W-:Y:S01]  /*12f0*/  FADD R4, R11, R26 ;  /* 0x0000001a0b047221 */ /* 0x008fe20000000000 */
[----:B------:R-:W1:Y:S01]  /*1300*/  SHFL.BFLY PT, R28, R23, 0x8, 0x1f ;  /* 0x0d001f00171c7f89 */ /* 0x000e6200000e0000 */
[----:B------:R-:W-:Y:S02]  /*1310*/  LEA R21, R22, UR4, 0x2 ;  /* 0x0000000416157c11 */ /* 0x000fe4000f8e10ff */
[C---:B------:R-:W-:Y:S01]  /*1320*/  FMUL R27, R4.reuse, 0.25 ;  /* 0x3e800000041b7820 */ /* 0x040fe20000400000 */
[----:B------:R-:W-:-:S02]  /*1330*/  FSETP.GEU.AND P4, PT, |R4|, 1.175494350822287508e-38, PT ;  /* 0x008000000400780b */ /* 0x000fc40003f8e200 */
[----:B------:R-:W-:Y:S01]  /*1340*/  FSETP.GT.AND P3, PT, |R4|, 8.50705917302346158658e+37, PT ;  /* 0x7e8000000400780b */ /* 0x000fe20003f64200 */
[----:B------:R2:W-:Y:S03]  /*1350*/  @!P1 STS [R21+0x90], R7 ;  /* 0x0000900715009388 */ /* 0x0005e60000000800 */
[----:B------:R-:W-:Y:S01]  /*1360*/  FSEL R29, R27, R4, P3 ;  /* 0x000000041b1d7208 */ /* 0x000fe20001800000 */
[----:B------:R-:W-:Y:S04]  /*1370*/  @!P1 STS [R21+0xa0], R5 ;  /* 0x0000a00515009388 */ /* 0x000fe80000000800 */
[----:B------:R-:W-:Y:S02]  /*1380*/  @!P1 STS [R21+0x10], R6 ;  /* 0x0000100615009388 */ /* 0x000fe40000000800 */
[----:B------:R-:W-:-:S02]  /*1390*/  @!P4 FMUL R29, R29, 16777216 ;  /* 0x4b8000001d1dc820 */ /* 0x000fc40000400000 */
[----:B------:R-:W-:Y:S01]  /*13a0*/  @P3 FMUL R26, R26, 0.25 ;  /* 0x3e8000001a1a3820 */ /* 0x000fe20000400000 */
[----:B------:R-:W-:Y:S01]  /*13b0*/  FSETP.NEU.AND P3, PT, R4, RZ, PT ;  /* 0x000000ff0400720b */ /* 0x000fe20003f6d000 */
[----:B------:R-:W-:Y:S02]  /*13c0*/  @!P1 STS [R21+0x20], R10 ;  /* 0x0000200a15009388 */ /* 0x000fe40000000800 */
[----:B------:R-:W3:Y:S01]  /*13d0*/  MUFU.RCP R29, R29 ;  /* 0x0000001d001d7308 */ /* 0x000ee20000001000 */
[----:B------:R-:W-:Y:S01]  /*13e0*/  @!P4 FMUL R26, R26, 16777216 ;  /* 0x4b8000001a1ac820 */ /* 0x000fe20000400000 */
[----:B-1----:R-:W-:Y:S01]  /*13f0*/  FADD R28, -R23, R28 ;  /* 0x0000001c171c7221 */ /* 0x002fe20000000100 */
[----:B------:R-:W-:Y:S04]  /*1400*/  @!P1 STS [R21+0x50], R8 ;  /* 0x0000500815009388 */ /* 0x000fe80000000800 */
[----:B------:R-:W-:Y:S01]  /*1410*/  @!P1 STS [R21+0x60], R24 ;  /* 0x0000601815009388 */ /* 0x000fe20000000800 */
[----:B---3--:R-:W-:-:S03]  /*1420*/  FMUL R27, R29, R26 ;  /* 0x0000001a1d1b7220 */ /* 0x008fc60000400000 */
[----:B------:R-:W1:Y:S02]  /*1430*/  SHFL.BFLY PT, R29, R4, 0x4, 0x1f ;  /* 0x0c801f00041d7f89 */ /* 0x000e6400000e0000 */
[----:B------:R-:W-:Y:S02]  /*1440*/  FSEL R27, R27, RZ, P3 ;  /* 0x000000ff1b1b7208 */ /* 0x000fe40001800000 */
[----:B------:R-:W3:Y:S03]  /*1450*/  SHFL.BFLY PT, R26, R25, 0x8, 0x1f ;  /* 0x0d001f00191a7f89 */ /* 0x000ee600000e0000 */
[C---:B--2---:R-:W-:Y:S01]  /*1460*/  FFMA R7, R28.reuse, R27, R23 ;  /* 0x0000001b1c077223 */ /* 0x044fe20000000017 */
[----:B------:R-:W-:-:S04]  /*1470*/  FMUL R28, R28, R28 ;  /* 0x0000001c1c1c7220 */ /* 0x000fc80000400000 */
[----:B------:R-:W-:Y:S01]  /*1480*/  FMUL R28, R11, R28 ;  /* 0x0000001c0b1c7220 */ /* 0x000fe20000400000 */
[----:B------:R-:W2:Y:S01]  /*1490*/  SHFL.BFLY PT, R23, R7, 0x4, 0x1f ;  /* 0x0c801f0007177f89 */ /* 0x000ea200000e0000 */
[----:B-1----:R-:W-:Y:S01]  /*14a0*/  FADD R11, R4, R29 ;  /* 0x0000001d040b7221 */ /* 0x002fe20000000000 */
[----:B---3--:R-:W-:-:S04]  /*14b0*/  FADD R26, R25, R26 ;  /* 0x0000001a191a7221 */ /* 0x008fc80000000000 */
[C---:B------:R-:W-:Y:S02]  /*14c0*/  FSETP.GEU.AND P4, PT, |R11|.reuse, 1.175494350822287508e-38, PT ;  /* 0x008000000b00780b */ /* 0x040fe40003f8e200 */
[----:B------:R-:W-:Y:S01]  /*14d0*/  FSETP.GT.AND P3, PT, |R11|, 8.50705917302346158658e+37, PT ;  /* 0x7e8000000b00780b */ /* 0x000fe20003f64200 */
[----:B------:R-:W-:Y:S01]  /*14e0*/  FFMA R26, R27, R28, R26 ;  /* 0x0000001c1b1a7223 */ /* 0x000fe2000000001a */
[----:B------:R-:W-:-:S04]  /*14f0*/  FMUL R28, R11, 0.25 ;  /* 0x3e8000000b1c7820 */ /* 0x000fc80000400000 */
[----:B------:R-:W1:Y:S01]  /*1500*/  SHFL.BFLY PT, R25, R26, 0x4, 0x1f ;  /* 0x0c801f001a197f89 */ /* 0x000e6200000e0000 */
[----:B------:R-:W-:Y:S01]  /*1510*/  FSEL R28, R28, R11, P3 ;  /* 0x0000000b1c1c7208 */ /* 0x000fe20001800000 */
[----:B--2---:R-:W-:-:S04]  /*1520*/  FADD R27, -R7, R23 ;  /* 0x00000017071b7221 */ /* 0x004fc80000000100 */
[----:B------:R-:W-:Y:S01]  /*1530*/  @!P4 FMUL R28, R28, 16777216 ;  /* 0x4b8000001c1cc820 */ /* 0x000fe20000400000 */
[----:B------:R-:W-:Y:S01]  /*1540*/  @P3 FMUL R29, R29, 0.25 ;  /* 0x3e8000001d1d3820 */ /* 0x000fe20000400000 */
[----:B------:R-:W-:-:S03]  /*1550*/  FSETP.NEU.AND P3, PT, R11, RZ, PT ;  /* 0x000000ff0b00720b */ /* 0x000fc60003f6d000 */
[----:B------:R-:W-:Y:S01]  /*1560*/  @!P4 FMUL R29, R29, 16777216 ;  /* 0x4b8000001d1dc820 */ /* 0x000fe20000400000 */
[----:B------:R-:W2:Y:S01]  /*1570*/  MUFU.RCP R28, R28 ;  /* 0x0000001c001c7308 */ /* 0x000ea20000001000 */
[----:B-1----:R-:W-:Y:S02]  /*1580*/  FADD R25, R26, R25 ;  /* 0x000000191a197221 */ /* 0x002fe40000000000 */
[----:B--2---:R-:W-:-:S05]  /*1590*/  FMUL R29, R28, R29 ;  /* 0x0000001d1c1d7220 */ /* 0x004fca0000400000 */
[----:B------:R-:W-:-:S05]  /*15a0*/  FSEL R28, R29, RZ, P3 ;  /* 0x000000ff1d1c7208 */ /* 0x000fca0001800000 */
[C---:B------:R-:W-:Y:S01]  /*15b0*/  FFMA R23, R27.reuse, R28, R7 ;  /* 0x0000001c1b177223 */ /* 0x040fe20000000007 */
[----:B------:R-:W-:-:S04]  /*15c0*/  FMUL R27, R27, R27 ;  /* 0x0000001b1b1b7220 */ /* 0x000fc80000400000 */
[----:B------:R-:W-:Y:S02]  /*15d0*/  FMUL R4, R4, R27 ;  /* 0x0000001b04047220 */ /* 0x000fe40000400000 */
[----:B------:R-:W1:Y:S02]  /*15e0*/  SHFL.BFLY PT, R27, R11, 0x2, 0x1f ;  /* 0x0c401f000b1b7f89 */ /* 0x000e6400000e0000 */
[----:B------:R-:W-:Y:S02]  /*15f0*/  FFMA R28, R28, R4, R25 ;  /* 0x000000041c1c7223 */ /* 0x000fe40000000019 */
[----:B------:R-:W2:Y:S01]  /*1600*/  SHFL.BFLY PT, R25, R23, 0x2, 0x1f ;  /* 0x0c401f0017197f89 */ /* 0x000ea200000e0000 */
[----:B-1----:R-:W-:-:S04]  /*1610*/  FADD R4, R11, R27 ;  /* 0x0000001b0b047221 */ /* 0x002fc80000000000 */
[C---:B------:R-:W-:Y:S01]  /*1620*/  FMUL R7, R4.reuse, 0.25 ;  /* 0x3e80000004077820 */ /* 0x040fe20000400000 */
[C---:B------:R-:W-:Y:S02]  /*1630*/  FSETP.GEU.AND P4, PT, |R4|.reuse, 1.175494350822287508e-38, PT ;  /* 0x008000000400780b */ /* 0x040fe40003f8e200 */
[----:B------:R-:W-:-:S04]  /*1640*/  FSETP.GT.AND P3, PT, |R4|, 8.50705917302346158658e+37, PT ;  /* 0x7e8000000400780b */ /* 0x000fc80003f64200 */
[----:B------:R-:W-:Y:S02]  /*1650*/  FSEL R29, R7, R4, P3 ;  /* 0x00000004071d7208 */ /* 0x000fe40001800000 */
[----:B------:R-:W1:Y:S05]  /*1660*/  SHFL.BFLY PT, R7, R28, 0x2, 0x1f ;  /* 0x0c401f001c077f89 */ /* 0x000e6a00000e0000 */
[----:B------:R-:W-:Y:S02]  /*1670*/  @!P4 FMUL R29, R29, 16777216 ;  /* 0x4b8000001d1dc820 */ /* 0x000fe40000400000 */
[----:B------:R-:W-:Y:S01]  /*1680*/  @P3 FMUL R27, R27, 0.25 ;  /* 0x3e8000001b1b3820 */ /* 0x000fe20000400000 */
[----:B------:R-:W-:Y:S01]  /*1690*/  FSETP.NEU.AND P3, PT, R4, RZ, PT ;  /* 0x000000ff0400720b */ /* 0x000fe20003f6d000 */
[----:B------:R-:W3:Y:S02]  /*16a0*/  MUFU.RCP R26, R29 ;  /* 0x0000001d001a7308 */ /* 0x000ee40000001000 */
[----:B------:R-:W-:-:S04]  /*16b0*/  @!P4 FMUL R27, R27, 16777216 ;  /* 0x4b8000001b1bc820 */ /* 0x000fc80000400000 */
[----:B---3--:R-:W-:Y:S01]  /*16c0*/  FMUL R26, R26, R27 ;  /* 0x0000001b1a1a7220 */ /* 0x008fe20000400000 */
[----:B--2---:R-:W-:Y:S01]  /*16d0*/  FADD R27, -R23, R25 ;  /* 0x00000019171b7221 */ /* 0x004fe20000000100 */
[----:B-1----:R-:W-:-:S03]  /*16e0*/  FADD R7, R28, R7 ;  /* 0x000000071c077221 */ /* 0x002fc60000000000 */
[----:B------:R-:W-:-:S05]  /*16f0*/  FSEL R26, R26, RZ, P3 ;  /* 0x000000ff1a1a7208 */ /* 0x000fca0001800000 */
[C---:B------:R-:W-:Y:S01]  /*1700*/  FFMA R25, R27.reuse, R26, R23 ;  /* 0x0000001a1b197223 */ /* 0x040fe20000000017 */
[----:B------:R-:W-:-:S04]  /*1710*/  FMUL R27, R27, R27 ;  /* 0x0000001b1b1b7220 */ /* 0x000fc80000400000 */
[----:B------:R-:W-:Y:S01]  /*1720*/  FMUL R27, R11, R27 ;  /* 0x0000001b0b1b7220 */ /* 0x000fe20000400000 */
[----:B------:R-:W-:Y:S03]  /*1730*/  SHFL.BFLY PT, R28, R25, 0x1, 0x1f ;  /* 0x0c201f00191c7f89 */ /* 0x000fe600000e0000 */
[----:B------:R-:W-:Y:S01]  /*1740*/  FFMA R27, R26, R27, R7 ;  /* 0x0000001b1a1b7223 */ /* 0x000fe20000000007 */
[----:B------:R-:W1:Y:S02]  /*1750*/  SHFL.BFLY PT, R11, R4, 0x1, 0x1f ;  /* 0x0c201f00040b7f89 */ /* 0x000e6400000e0000 */
[----:B-1----:R-:W-:-:S04]  /*1760*/  FADD R7, R4, R11 ;  /* 0x0000000b04077221 */ /* 0x002fc80000000000 */
[C---:B------:R-:W-:Y:S01]  /*1770*/  FMUL R26, R7.reuse, 0.25 ;  /* 0x3e800000071a7820 */ /* 0x040fe20000400000 */
[C---:B------:R-:W-:Y:S01]  /*1780*/  FSETP.GEU.AND P4, PT, |R7|.reuse, 1.175494350822287508e-38, PT ;  /* 0x008000000700780b */ /* 0x040fe20003f8e200 */
[----:B------:R-:W-:Y:S01]  /*1790*/  @!P1 STS [R21+0xb0], R7 ;  /* 0x0000b00715009388 */ /* 0x000fe20000000800 */
[----:B------:R-:W-:-:S04]  /*17a0*/  FSETP.GT.AND P3, PT, |R7|, 8.50705917302346158658e+37, PT ;  /* 0x7e8000000700780b */ /* 0x000fc80003f64200 */
[----:B------:R-:W-:-:S07]  /*17b0*/  FSEL R23, R26, R7, P3 ;  /* 0x000000071a177208 */ /* 0x000fce0001800000 */
[----:B------:R-:W-:Y:S02]  /*17c0*/  @!P4 FMUL R23, R23, 16777216 ;  /* 0x4b8000001717c820 */ /* 0x000fe40000400000 */
[----:B------:R-:W-:Y:S01]  /*17d0*/  @P3 FMUL R11, R11, 0.25 ;  /* 0x3e8000000b0b3820 */ /* 0x000fe20000400000 */
[----:B------:R-:W-:Y:S01]  /*17e0*/  FSETP.NEU.AND P3, PT, R7, RZ, PT ;  /* 0x000000ff0700720b */ /* 0x000fe20003f6d000 */
[----:B------:R-:W1:Y:S02]  /*17f0*/  MUFU.RCP R26, R23 ;  /* 0x00000017001a7308 */ /* 0x000e640000001000 */
[----:B------:R-:W-:-:S04]  /*1800*/  @!P4 FMUL R11, R11, 16777216 ;  /* 0x4b8000000b0bc820 */ /* 0x000fc80000400000 */
[----:B-1----:R-:W-:Y:S01]  /*1810*/  FMUL R26, R26, R11 ;  /* 0x0000000b1a1a7220 */ /* 0x002fe20000400000 */
[----:B------:R-:W-:-:S04]  /*1820*/  FADD R11, -R25, R28 ;  /* 0x0000001c190b7221 */ /* 0x000fc80000000100 */
[----:B------:R-:W-:Y:S02]  /*1830*/  FSEL R26, R26, RZ, P3 ;  /* 0x000000ff1a1a7208 */ /* 0x000fe40001800000 */
[----:B------:R-:W-:-:S03]  /*1840*/  ISETP.LT.AND P3, PT, R15, 0x400, !P2 ;  /* 0x000004000f00780c */ /* 0x000fc60005761270 */
[C---:B------:R-:W-:Y:S01]  /*1850*/  FFMA R28, R11.reuse, R26, R25 ;  /* 0x0000001a0b1c7223 */ /* 0x040fe20000000019 */
[----:B------:R-:W-:Y:S01]  /*1860*/  FMUL R11, R11, R11 ;  /* 0x0000000b0b0b7220 */ /* 0x000fe20000400000 */
[----:B------:R-:W-:Y:S02]  /*1870*/  FSEL R23, RZ, 1, !P3 ;  /* 0x3f800000ff177808 */ /* 0x000fe40005800000 */
[----:B------:R-:W-:Y:S01]  /*1880*/  FSEL R9, R9, RZ, P3 ;  /* 0x000000ff09097208 */ /* 0x000fe20001800000 */
[----:B------:R-:W-:Y:S01]  /*1890*/  FMUL R29, R4, R11 ;  /* 0x0000000b041d7220 */ /* 0x000fe20000400000 */
[----:B------:R1:W-:Y:S04]  /*18a0*/  @!P1 STS [R21+0x30], R28 ;  /* 0x0000301c15009388 */ /* 0x0003e80000000800 */
[----:B------:R-:W2:Y:S04]  /*18b0*/  SHFL.BFLY PT, R4, R27, 0x1, 0x1f ;  /* 0x0c201f001b047f89 */ /* 0x000ea800000e0000 */
[----:B------:R-:W-:Y:S01]  /*18c0*/  SHFL.BFLY PT, R5, R9, 0x10, 0x1f ;  /* 0x0e001f0009057f89 */ /* 0x000fe200000e0000 */
[----:B-1----:R-:W-:-:S04]  /*18d0*/  LOP3.LUT R28, R15, 0x3, R12, 0xf8, !PT ;  /* 0x000000030f1c7812 */ /* 0x002fc800078ef80c */
[CC--:B------:R-:W-:Y:S02]  /*18e0*/  LEA.HI R15, R13.reuse, R28.reuse, RZ, 0x4 ;  /* 0x0000001c0d0f7211 */ /* 0x0c0fe400078f20ff */
[----:B------:R-:W-:-:S04]  /*18f0*/  LEA.HI R13, R13, R28, RZ, 0x8 ;  /* 0x0000001c0d0d7211 */ /* 0x000fc800078f40ff */
[----:B------:R-:W-:Y:S01]  /*1900*/  LOP3.LUT R13, R13, 0xffffff00, RZ, 0xc0, !PT ;  /* 0xffffff000d0d7812 */ /* 0x000fe200078ec0ff */
[----:B--2---:R-:W-:Y:S02]  /*1910*/  FADD R11, R27, R4 ;  /* 0x000000041b0b7221 */ /* 0x004fe40000000000 */
[----:B------:R-:W1:Y:S02]  /*1920*/  SHFL.BFLY PT, R4, R23, 0x10, 0x1f ;  /* 0x0e001f0017047f89 */ /* 0x000e6400000e0000 */
[----:B------:R-:W-:-:S05]  /*1930*/  FFMA R26, R26, R29, R11 ;  /* 0x0000001d1a1a7223 */ /* 0x000fca000000000b */
[----:B------:R2:W-:Y:S02]  /*1940*/  @!P1 STS [R21+0x70], R26 ;  /* 0x0000701a15009388 */ /* 0x0005e40000000800 */
[----:B--2---:R-:W-:Y:S01]  /*1950*/  SHF.L.U32 R26, R22, 0x3, RZ ;  /* 0x00000003161a7819 */ /* 0x004fe200000006ff */
[----:B-1----:R-:W-:-:S04]  /*1960*/  FADD R11, R23, R4 ;  /* 0x00000004170b7221 */ /* 0x002fc80000000000 */
[C---:B------:R-:W-:Y:S01]  /*1970*/  FMUL R25, R11.reuse, 0.25 ;  /* 0x3e8000000b197820 */ /* 0x040fe20000400000 */
[C---:B------:R-:W-:Y:S02]  /*1980*/  FSETP.GEU.AND P5, PT, |R11|.reuse, 1.175494350822287508e-38, PT ;  /* 0x008000000b00780b */ /* 0x040fe40003fae200 */
[C---:B------:R-:W-:Y:S02]  /*1990*/  FSETP.GT.AND P4, PT, |R11|.reuse, 8.50705917302346158658e+37, PT ;  /* 0x7e8000000b00780b */ /* 0x040fe40003f84200 */
[----:B------:R-:W-:Y:S02]  /*19a0*/  FSETP.NEU.AND P3, PT, R11, RZ, PT ;  /* 0x000000ff0b00720b */ /* 0x000fe40003f6d000 */
[----:B------:R-:W-:Y:S01]  /*19b0*/  FSEL R27, R25, R11, P4 ;  /* 0x0000000b191b7208 */ /* 0x000fe20002000000 */
[----:B------:R-:W-:-:S06]  /*19c0*/  FADD R25, -R9, R5 ;  /* 0x0000000509197221 */ /* 0x000fcc0000000100 */
[----:B------:R-:W-:Y:S02]  /*19d0*/  @!P5 FMUL R27, R27, 16777216 ;  /* 0x4b8000001b1bd820 */ /* 0x000fe40000400000 */
[----:B------:R-:W-:-:S04]  /*19e0*/  @P4 FMUL R4, R4, 0.25 ;  /* 0x3e80000004044820 */ /* 0x000fc80000400000 */
[----:B------:R-:W1:Y:S01]  /*19f0*/  MUFU.RCP R27, R27 ;  /* 0x0000001b001b7308 */ /* 0x000e620000001000 */
[----:B------:R-:W-:-:S04]  /*1a00*/  @!P5 FMUL R4, R4, 16777216 ;  /* 0x4b8000000404d820 */ /* 0x000fc80000400000 */
[----:B-1----:R-:W-:-:S05]  /*1a10*/  FMUL R4, R27, R4 ;  /* 0x000000041b047220 */ /* 0x002fca0000400000 */
[----:B------:R-:W-:-:S05]  /*1a20*/  FSEL R4, R4, RZ, P3 ;  /* 0x000000ff04047208 */ /* 0x000fca0001800000 */
[C---:B------:R-:W-:Y:S01]  /*1a30*/  FFMA R5, R25.reuse, R4, R9 ;  /* 0x0000000419057223 */ /* 0x040fe20000000009 */
[----:B------:R-:W-:-:S04]  /*1a40*/  FMUL R25, R25, R25 ;  /* 0x0000001919197220 */ /* 0x000fc80000400000 */
[----:B------:R-:W-:Y:S02]  /*1a50*/  FMUL R25, R23, R25 ;  /* 0x0000001917197220 */ /* 0x000fe40000400000 */
[----:B------:R-:W1:Y:S02]  /*1a60*/  SHFL.BFLY PT, R23, R11, 0x8, 0x1f ;  /* 0x0d001f000b177f89 */ /* 0x000e6400000e0000 */
[----:B------:R-:W-:Y:S01]  /*1a70*/  FFMA R25, R4, R25, RZ ;  /* 0x0000001904197223 */ /* 0x000fe200000000ff */
[----:B-1----:R-:W-:-:S04]  /*1a80*/  FADD R4, R11, R23 ;  /* 0x000000170b047221 */ /* 0x002fc80000000000 */
[C---:B------:R-:W-:Y:S01]  /*1a90*/  FMUL R9, R4.reuse, 0.25 ;  /* 0x3e80000004097820 */ /* 0x040fe20000400000 */
[C---:B------:R-:W-:Y:S02]  /*1aa0*/  FSETP.GT.AND P3, PT, |R4|.reuse, 8.50705917302346158658e+37, PT ;  /* 0x7e8000000400780b */ /* 0x040fe40003f64200 */
[C---:B------:R-:W-:Y:S02]  /*1ab0*/  FSETP.GEU.AND P4, PT, |R4|.reuse, 1.175494350822287508e-38, PT ;  /* 0x008000000400780b */ /* 0x040fe40003f8e200 */
[----:B------:R-:W-:Y:S02]  /*1ac0*/  FSEL R29, R9, R4, P3 ;  /* 0x00000004091d7208 */ /* 0x000fe40001800000 */
[----:B------:R-:W1:Y:S07]  /*1ad0*/  SHFL.BFLY PT, R9, R25, 0x8, 0x1f ;  /* 0x0d001f0019097f89 */ /* 0x000e6e00000e0000 */
[----:B------:R-:W-:Y:S01]  /*1ae0*/  @P3 FMUL R23, R23, 0.25 ;  /* 0x3e80000017173820 */ /* 0x000fe20000400000 */
[----:B------:R-:W-:Y:S01]  /*1af0*/  FSETP.NEU.AND P3, PT, R4, RZ, PT ;  /* 0x000000ff0400720b */ /* 0x000fe20003f6d000 */
[----:B------:R-:W-:-:S02]  /*1b00*/  @!P4 FMUL R29, R29, 16777216 ;  /* 0x4b8000001d1dc820 */ /* 0x000fc40000400000 */
[----:B------:R-:W-:-:S04]  /*1b10*/  @!P4 FMUL R23, R23, 16777216 ;  /* 0x4b8000001717c820 */ /* 0x000fc80000400000 */
[----:B------:R-:W2:Y:S01]  /*1b20*/  MUFU.RCP R29, R29 ;  /* 0x0000001d001d7308 */ /* 0x000ea20000001000 */
[----:B-1----:R-:W-:Y:S02]  /*1b30*/  FADD R6, R25, R9 ;  /* 0x0000000919067221 */ /* 0x002fe40000000000 */
[----:B------:R-:W1:Y:S01]  /*1b40*/  SHFL.BFLY PT, R9, R5, 0x8, 0x1f ;  /* 0x0d001f0005097f89 */ /* 0x000e6200000e0000 */
[----:B--2---:R-:W-:-:S05]  /*1b50*/  FMUL R23, R29, R23 ;  /* 0x000000171d177220 */ /* 0x004fca0000400000 */
[----:B------:R-:W-:Y:S01]  /*1b60*/  FSEL R23, R23, RZ, P3 ;  /* 0x000000ff17177208 */ /* 0x000fe20001800000 */
[----:B-1----:R-:W-:-:S04]  /*1b70*/  FADD R27, -R5, R9 ;  /* 0x00000009051b7221 */ /* 0x002fc80000000100 */
[C---:B------:R-:W-:Y:S01]  /*1b80*/  FFMA R9, R27.reuse, R23, R5 ;  /* 0x000000171b097223 */ /* 0x040fe20000000005 */
[----:B------:R-:W-:-:S04]  /*1b90*/  FMUL R27, R27, R27 ;  /* 0x0000001b1b1b7220 */ /* 0x000fc80000400000 */
[----:B------:R-:W-:Y:S02]  /*1ba0*/  FMUL R27, R11, R27 ;  /* 0x0000001b0b1b7220 */ /* 0x000fe40000400000 */
[----:B------:R-:W1:Y:S02]  /*1bb0*/  SHFL.BFLY PT, R11, R4, 0x4, 0x1f ;  /* 0x0c801f00040b7f89 */ /* 0x000e6400000e0000 */
[----:B------:R-:W-:Y:S01]  /*1bc0*/  FFMA R23, R23, R27, R6 ;  /* 0x0000001b17177223 */ /* 0x000fe20000000006 */
        /* <DEDUP_REMOVED lines=8> */
[----:B------:R-:W-:-:S03]  /*1c50*/  FSETP.NEU.AND P3, PT, R6, RZ, PT ;  /* 0x000000ff0600720b */ /* 0x000fc60003f6d000 */
[----:B------:R-:W2:Y:S01]  /*1c60*/  MUFU.RCP R29, R29 ;  /* 0x0000001d001d7308 */ /* 0x000ea20000001000 */
[----:B------:R-:W-:Y:S01]  /*1c70*/  @!P4 FMUL R11, R11, 16777216 ;  /* 0x4b8000000b0bc820 */ /* 0x000fe20000400000 */
[----:B-1----:R-:W-:-:S03]  /*1c80*/  FADD R27, -R9, R5 ;  /* 0x00000005091b7221 */ /* 0x002fc60000000100 */
[----:B--2---:R-:W-:Y:S02]  /*1c90*/  FMUL R25, R29, R11 ;  /* 0x0000000b1d197220 */ /* 0x004fe40000400000 */
[----:B------:R-:W1:Y:S03]  /*1ca0*/  SHFL.BFLY PT, R11, R23, 0x4, 0x1f ;  /* 0x0c801f00170b7f89 */ /* 0x000e6600000e0000 */
[----:B------:R-:W-:-:S05]  /*1cb0*/  FSEL R25, R25, RZ, P3 ;  /* 0x000000ff19197208 */ /* 0x000fca0001800000 */
[C---:B------:R-:W-:Y:S01]  /*1cc0*/  FFMA R5, R27.reuse, R25, R9 ;  /* 0x000000191b057223 */ /* 0x040fe20000000009 */
[----:B------:R-:W-:-:S04]  /*1cd0*/  FMUL R27, R27, R27 ;  /* 0x0000001b1b1b7220 */ /* 0x000fc80000400000 */
[----:B------:R-:W-:Y:S02]  /*1ce0*/  FMUL R4, R4, R27 ;  /* 0x0000001b04047220 */ /* 0x000fe40000400000 */
[----:B------:R-:W2:Y:S01]  /*1cf0*/  SHFL.BFLY PT, R27, R6, 0x2, 0x1f ;  /* 0x0c401f00061b7f89 */ /* 0x000ea200000e0000 */
[----:B-1----:R-:W-:-:S04]  /*1d00*/  FADD R11, R23, R11 ;  /* 0x0000000b170b7221 */ /* 0x002fc80000000000 */
[----:B------:R-:W-:-:S05]  /*1d10*/  FFMA R11, R25, R4, R11 ;  /* 0x00000004190b7223 */ /* 0x000fca000000000b */
[----:B------:R-:W1:Y:S01]  /*1d20*/  SHFL.BFLY PT, R23, R11, 0x2, 0x1f ;  /* 0x0c401f000b177f89 */ /* 0x000e6200000e0000 */
[----:B--2---:R-:W-:-:S04]  /*1d30*/  FADD R4, R6, R27 ;  /* 0x0000001b06047221 */ /* 0x004fc80000000000 */
[C---:B------:R-:W-:Y:S01]  /*1d40*/  FMUL R9, R4.reuse, 0.25 ;  /* 0x3e80000004097820 */ /* 0x040fe20000400000 */
[C---:B------:R-:W-:Y:S02]  /*1d50*/  FSETP.GEU.AND P4, PT, |R4|.reuse, 1.175494350822287508e-38, PT ;  /* 0x008000000400780b */ /* 0x040fe40003f8e200 */
[----:B------:R-:W-:-:S04]  /*1d60*/  FSETP.GT.AND P3, PT, |R4|, 8.50705917302346158658e+37, PT ;  /* 0x7e8000000400780b */ /* 0x000fc80003f64200 */
[----:B------:R-:W-:Y:S02]  /*1d70*/  FSEL R29, R9, R4, P3 ;  /* 0x00000004091d7208 */ /* 0x000fe40001800000 */
[----:B------:R-:W2:Y:S05]  /*1d80*/  SHFL.BFLY PT, R9, R5, 0x2, 0x1f ;  /* 0x0c401f0005097f89 */ /* 0x000eaa00000e0000 */
[----:B------:R-:W-:Y:S01]  /*1d90*/  @!P4 FMUL R29, R29, 16777216 ;  /* 0x4b8000001d1dc820 */ /* 0x000fe20000400000 */
[----:B-1----:R-:W-:Y:S01]  /*1da0*/  FADD R23, R11, R23 ;  /* 0x000000170b177221 */ /* 0x002fe20000000000 */
[----:B------:R-:W-:Y:S01]  /*1db0*/  @P3 FMUL R27, R27, 0.25 ;  /* 0x3e8000001b1b3820 */ /* 0x000fe20000400000 */
[----:B------:R-:W-:-:S03]  /*1dc0*/  FSETP.NEU.AND P3, PT, R4, RZ, PT ;  /* 0x000000ff0400720b */ /* 0x000fc60003f6d000 */
[----:B------:R-:W1:Y:S01]  /*1dd0*/  MUFU.RCP R29, R29 ;  /* 0x0000001d001d7308 */ /* 0x000e620000001000 */
[----:B------:R-:W-:-:S04]  /*1de0*/  @!P4 FMUL R27, R27, 16777216 ;  /* 0x4b8000001b1bc820 */ /* 0x000fc80000400000 */
[----:B-1----:R-:W-:Y:S01]  /*1df0*/  FMUL R25, R29, R27 ;  /* 0x0000001b1d197220 */ /* 0x002fe20000400000 */
[----:B--2---:R-:W-:-:S04]  /*1e00*/  FADD R27, -R5, R9 ;  /* 0x00000009051b7221 */ /* 0x004fc80000000100 */
        /* <DEDUP_REMOVED lines=9> */
[C---:B------:R-:W-:Y:S01]  /*1ea0*/  FSETP.GEU.AND P4, PT, |R6|.reuse, 1.175494350822287508e-38, PT ;  /* 0x008000000600780b */ /* 0x040fe20003f8e200 */
[----:B--2---:R-:W-:Y:S01]  /*1eb0*/  FADD R25, -R9, R25 ;  /* 0x0000001909197221 */ /* 0x004fe20000000100 */
[----:B------:R-:W-:Y:S01]  /*1ec0*/  FSETP.GT.AND P3, PT, |R6|, 8.50705917302346158658e+37, PT ;  /* 0x7e8000000600780b */ /* 0x000fe20003f64200 */
[----:B------:R-:W-:Y:S03]  /*1ed0*/  @!P1 STS [R21+0x80], R6 ;  /* 0x0000800615009388 */ /* 0x000fe60000000800 */
[----:B------:R-:W-:Y:S02]  /*1ee0*/  FSEL R29, R5, R6, P3 ;  /* 0x00000006051d7208 */ /* 0x000fe40001800000 */
[----:B------:R-:W1:Y:S05]  /*1ef0*/  SHFL.BFLY PT, R5, R23, 0x1, 0x1f ;  /* 0x0c201f0017057f89 */ /* 0x000e6a00000e0000 */
[----:B------:R-:W-:-:S02]  /*1f00*/  @!P4 FMUL R29, R29, 16777216 ;  /* 0x4b8000001d1dc820 */ /* 0x000fc40000400000 */
[----:B------:R-:W-:Y:S01]  /*1f10*/  @P3 FMUL R27, R27, 0.25 ;  /* 0x3e8000001b1b3820 */ /* 0x000fe20000400000 */
[----:B------:R-:W-:-:S03]  /*1f20*/  FSETP.NEU.AND P3, PT, R6, RZ, PT ;  /* 0x000000ff0600720b */ /* 0x000fc60003f6d000 */
[----:B------:R-:W2:Y:S01]  /*1f30*/  MUFU.RCP R29, R29 ;  /* 0x0000001d001d7308 */ /* 0x000ea20000001000 */
[----:B------:R-:W-:Y:S01]  /*1f40*/  @!P4 FMUL R27, R27, 16777216 ;  /* 0x4b8000001b1bc820 */ /* 0x000fe20000400000 */
[----:B-1----:R-:W-:Y:S01]  /*1f50*/  FADD R5, R23, R5 ;  /* 0x0000000517057221 */ /* 0x002fe20000000000 */
[----:B------:R-:W-:Y:S02]  /*1f60*/  SHF.L.U32 R23, R12, 0x2, RZ ;  /* 0x000000020c177819 */ /* 0x000fe400000006ff */
[----:B--2---:R-:W-:-:S05]  /*1f70*/  FMUL R11, R29, R27 ;  /* 0x0000001b1d0b7220 */ /* 0x004fca0000400000 */
[----:B------:R-:W-:Y:S02]  /*1f80*/  FSEL R11, R11, RZ, P3 ;  /* 0x000000ff0b0b7208 */ /* 0x000fe40001800000 */
[----:B------:R-:W-:-:S03]  /*1f90*/  ISETP.GE.AND P3, PT, R12, 0x10, PT ;  /* 0x000000100c00780c */ /* 0x000fc60003f66270 */
[C---:B------:R-:W-:Y:S01]  /*1fa0*/  FFMA R27, R25.reuse, R11, R9 ;  /* 0x0000000b191b7223 */ /* 0x040fe20000000009 */
[----:B------:R-:W-:-:S04]  /*1fb0*/  FMUL R25, R25, R25 ;  /* 0x0000001919197220 */ /* 0x000fc80000400000 */
[----:B------:R-:W-:Y:S01]  /*1fc0*/  FMUL R4, R4, R25 ;  /* 0x0000001904047220 */ /* 0x000fe20000400000 */
[----:B------:R-:W-:Y:S03]  /*1fd0*/  @!P1 STS [R21], R27 ;  /* 0x0000001b15009388 */ /* 0x000fe60000000800 */
[----:B------:R-:W-:-:S05]  /*1fe0*/  FFMA R11, R11, R4, R5 ;  /* 0x000000040b0b7223 */ /* 0x000fca0000000005 */
[----:B------:R-:W-:Y:S01]  /*1ff0*/  @!P1 STS [R21+0x40], R11 ;  /* 0x0000400b15009388 */ /* 0x000fe20000000800 */
[----:B------:R-:W-:Y:S06]  /*2000*/  BAR.SYNC.DEFER_BLOCKING 0x0 ;  /* 0x0000000000007b1d */ /* 0x000fec0000010000 */
[----:B------:R-:W1:Y:S04]  /*2010*/  @!P3 LDS R17, [R23+UR4+0x80] ;  /* 0x000080041711b984 */ /* 0x000e680008000800 */
[----:B------:R-:W2:Y:S04]  /*2020*/  @!P3 LDS R14, [R23+UR4] ;  /* 0x00000004170eb984 */ /* 0x000ea80008000800 */
[----:B------:R-:W3:Y:S04]  /*2030*/  @!P3 LDS R20, [R23+UR4+0x40] ;  /* 0x000040041714b984 */ /* 0x000ee80008000800 */
[----:B-1----:R-:W1:Y:S04]  /*2040*/  SHFL.BFLY PT, R6, R17, 0x2, 0x1f ;  /* 0x0c401f0011067f89 */ /* 0x002e6800000e0000 */
[----:B--2---:R-:W2:Y:S04]  /*2050*/  SHFL.BFLY PT, R7, R14, 0x2, 0x1f ;  /* 0x0c401f000e077f89 */ /* 0x004ea800000e0000 */
[----:B---3--:R-:W3:Y:S01]  /*2060*/  SHFL.BFLY PT, R9, R20, 0x2, 0x1f ;  /* 0x0c401f0014097f89 */ /* 0x008ee200000e0000 */
[----:B-1----:R-:W-:-:S04]  /*2070*/  FADD R4, R17, R6 ;  /* 0x0000000611047221 */ /* 0x002fc80000000000 */
[C---:B------:R-:W-:Y:S01]  /*2080*/  FMUL R5, R4.reuse, 0.25 ;  /* 0x3e80000004057820 */ /* 0x040fe20000400000 */
[----:B------:R-:W-:Y:S01]  /*2090*/  FSETP.GEU.AND P3, PT, |R4|, 1.175494350822287508e-38, PT ;  /* 0x008000000400780b */ /* 0x000fe20003f6e200 */
[----:B--2---:R-:W-:Y:S01]  /*20a0*/  FADD R7, -R14, R7 ;  /* 0x000000070e077221 */ /* 0x004fe20000000100 */
[----:B------:R-:W-:Y:S01]  /*20b0*/  FSETP.GT.AND P1, PT, |R4|, 8.50705917302346158658e+37, PT ;  /* 0x7e8000000400780b */ /* 0x000fe20003f24200 */
[----:B---3--:R-:W-:-:S03]  /*20c0*/  FADD R20, R20, R9 ;  /* 0x0000000914147221 */ /* 0x008fc60000000000 */
[----:B------:R-:W-:Y:S02]  /*20d0*/  FSEL R8, R5, R4, P1 ;  /* 0x0000000405087208 */ /* 0x000fe40000800000 */
[----:B------:R-:W1:Y:S05]  /*20e0*/  SHFL.BFLY PT, R5, R4, 0x1, 0x1f ;  /* 0x0c201f0004057f89 */ /* 0x000e6a00000e0000 */
[----:B------:R-:W-:Y:S02]  /*20f0*/  @!P3 FMUL R8, R8, 16777216 ;  /* 0x4b8000000808b820 */ /* 0x000fe40000400000 */
[----:B------:R-:W-:Y:S01]  /*2100*/  @P1 FMUL R6, R6, 0.25 ;  /* 0x3e80000006061820 */ /* 0x000fe20000400000 */
[----:B------:R-:W-:Y:S01]  /*2110*/  FSETP.NEU.AND P1, PT, R4, RZ, PT ;  /* 0x000000ff0400720b */ /* 0x000fe20003f2d000 */
[----:B------:R-:W2:Y:S02]  /*2120*/  MUFU.RCP R11, R8 ;  /* 0x00000008000b7308 */ /* 0x000ea40000001000 */
[----:B------:R-:W-:-:S04]  /*2130*/  @!P3 FMUL R6, R6, 16777216 ;  /* 0x4b8000000606b820 */ /* 0x000fc80000400000 */
[----:B--2---:R-:W-:Y:S01]  /*2140*/  FMUL R11, R11, R6 ;  /* 0x000000060b0b7220 */ /* 0x004fe20000400000 */
[----:B-1----:R-:W-:Y:S01]  /*2150*/  FADD R24, R4, R5 ;  /* 0x0000000504187221 */ /* 0x002fe20000000000 */
[----:B------:R-:W-:-:S03]  /*2160*/  FMUL R6, R7, R7 ;  /* 0x0000000707067220 */ /* 0x000fc60000400000 */
[----:B------:R-:W-:Y:S01]  /*2170*/  FSEL R11, R11, RZ, P1 ;  /* 0x000000ff0b0b7208 */ /* 0x000fe20000800000 */
[----:B------:R-:W-:Y:S01]  /*2180*/  FMUL R6, R17, R6 ;  /* 0x0000000611067220 */ /* 0x000fe20000400000 */
[C---:B------:R-:W-:Y:S02]  /*2190*/  FSETP.GEU.AND P3, PT, |R24|.reuse, 1.175494350822287508e-38, PT ;  /* 0x008000001800780b */ /* 0x040fe40003f6e200 */
[C---:B------:R-:W-:Y:S01]  /*21a0*/  FSETP.GT.AND P1, PT, |R24|.reuse, 8.50705917302346158658e+37, PT ;  /* 0x7e8000001800780b */ /* 0x040fe20003f24200 */
[----:B------:R-:W-:Y:S01]  /*21b0*/  FFMA R14, R7, R11, R14 ;  /* 0x0000000b070e7223 */ /* 0x000fe2000000000e */
[----:B------:R-:W-:Y:S01]  /*21c0*/  FMUL R7, R24, 0.25 ;  /* 0x3e80000018077820 */ /* 0x000fe20000400000 */
[----:B------:R-:W-:Y:S01]  /*21d0*/  FFMA R6, R11, R6, R20 ;  /* 0x000000060b067223 */ /* 0x000fe20000000014 */
[----:B------:R-:W-:-:S03]  /*21e0*/  LOP3.LUT R17, R12, 0x3, RZ, 0xc0, !PT ;  /* 0x000000030c117812 */ /* 0x000fc600078ec0ff */
[----:B------:R-:W-:Y:S01]  /*21f0*/  FSEL R8, R7, R24, P1 ;  /* 0x0000001807087208 */ /* 0x000fe20000800000 */
[----:B------:R-:W1:Y:S04]  /*2200*/  SHFL.BFLY PT, R9, R6, 0x1, 0x1f ;  /* 0x0c201f0006097f89 */ /* 0x000e6800000e0000 */
[----:B------:R-:W2:Y:S01]  /*2210*/  SHFL.BFLY PT, R7, R14, 0x1, 0x1f ;  /* 0x0c201f000e077f89 */ /* 0x000ea200000e0000 */
[----:B------:R-:W-:Y:S01]  /*2220*/  @!P3 FMUL R8, R8, 16777216 ;  /* 0x4b8000000808b820 */ /* 0x000fe20000400000 */
[----:B------:R-:W-:Y:S01]  /*2230*/  @P1 FMUL R5, R5, 0.25 ;  /* 0x3e80000005051820 */ /* 0x000fe20000400000 */
[----:B------:R-:W-:-:S03]  /*2240*/  ISETP.NE.AND P1, PT, R17, RZ, PT ;  /* 0x000000ff1100720c */ /* 0x000fc60003f25270 */
[----:B------:R-:W-:Y:S01]  /*2250*/  @!P3 FMUL R5, R5, 16777216 ;  /* 0x4b8000000505b820 */ /* 0x000fe20000400000 */
[----:B------:R-:W3:Y:S01]  /*2260*/  MUFU.RCP R8, R8 ;  /* 0x0000000800087308 */ /* 0x000ee20000001000 */
[----:B------:R-:W-:Y:S02]  /*2270*/  FSETP.NEU.AND P3, PT, R24, RZ, PT ;  /* 0x000000ff1800720b */ /* 0x000fe40003f6d000 */
[----:B------:R-:W-:Y:S01]  /*2280*/  ISETP.LT.AND P1, PT, R12, 0x10, !P1 ;  /* 0x000000100c00780c */ /* 0x000fe20004f21270 */
[----:B-1----:R-:W-:Y:S01]  /*2290*/  FADD R6, R6, R9 ;  /* 0x0000000906067221 */ /* 0x002fe20000000000 */
[----:B---3--:R-:W-:-:S11]  /*22a0*/  FMUL R5, R8, R5 ;  /* 0x0000000508057220 */ /* 0x008fd60000400000 */
[----:B------:R1:W-:Y:S01]  /*22b0*/  @P1 STS [R23+UR4+0x80], R24 ;  /* 0x0000801817001988 */ /* 0x0003e20008000804 */
[----:B--2---:R-:W-:Y:S01]  /*22c0*/  FADD R7, -R14, R7 ;  /* 0x000000070e077221 */ /* 0x004fe20000000100 */
[----:B------:R-:W-:-:S03]  /*22d0*/  FSEL R5, R5, RZ, P3 ;  /* 0x000000ff05057208 */ /* 0x000fc60001800000 */
[----:B------:R-:W-:-:S04]  /*22e0*/  FMUL R11, R7, R7 ;  /* 0x00000007070b7220 */ /* 0x000fc80000400000 */
[----:B------:R-:W-:Y:S01]  /*22f0*/  FMUL R11, R4, R11 ;  /* 0x0000000b040b7220 */ /* 0x000fe20000400000 */
[----:B------:R-:W-:Y:S01]  /*2300*/  FFMA R14, R7, R5, R14 ;  /* 0x00000005070e7223 */ /* 0x000fe2000000000e */
[----:B-1----:R-:W-:Y:S02]  /*2310*/  LEA R24, R17, UR4, 0x2 ;  /* 0x0000000411187c11 */ /* 0x002fe4000f8e10ff */
[----:B------:R-:W-:Y:S02]  /*2320*/  FFMA R20, R5, R11, R6 ;  /* 0x0000000b05147223 */ /* 0x000fe40000000006 */
[----:B------:R-:W-:Y:S04]  /*2330*/  @P1 STS [R23+UR4], R14 ;  /* 0x0000000e17001988 */ /* 0x000fe80008000804 */
[----:B------:R1:W-:Y:S01]  /*2340*/  @P1 STS [R23+UR4+0x40], R20 ;  /* 0x0000401417001988 */ /* 0x0003e20008000804 */
[----:B------:R-:W-:Y:S01]  /*2350*/  BAR.SYNC.DEFER_BLOCKING 0x0 ;  /* 0x0000000000007b1d */ /* 0x000fe20000010000 */
[----:B-1----:R-:W-:-:S02]  /*2360*/  SHF.R.U32.HI R23, RZ, 0x2, R12 ;  /* 0x00000002ff177819 */ /* 0x002fc4000001160c */
[----:B------:R-:W-:Y:S02]  /*2370*/  SHF.R.S32.HI R12, RZ, 0x4, R15 ;  /* 0x00000004ff0c7819 */ /* 0x000fe4000001140f */
[----:B------:R-:W-:Y:S02]  /*2380*/  SGXT.U32 R23, R23, 0x3 ;  /* 0x000000031717781a */ /* 0x000fe40000000000 */
[----:B------:R-:W-:Y:S02]  /*2390*/  LEA.HI R17, R12, R12, RZ, 0x4 ;  /* 0x0000000c0c117211 */ /* 0x000fe400078f20ff */
[----:B------:R-:W-:Y:S02]  /*23a0*/  LOP3.LUT R15, R15, 0xffffff0, RZ, 0xc0, !PT ;  /* 0x0ffffff00f0f7812 */ /* 0x000fe400078ec0ff */
[----:B------:R-:W-:Y:S02]  /*23b0*/  LOP3.LUT R17, R17, 0xfffffff0, RZ, 0xc0, !PT ;  /* 0xfffffff011117812 */ /* 0x000fe400078ec0ff */
[----:B------:R-:W-:-:S02]  /*23c0*/  LOP3.LUT P1, RZ, R26, R23, RZ, 0xfc, !PT ;  /* 0x000000171aff7212 */ /* 0x000fc4000782fcff */
[----:B------:R-:W-:Y:S01]  /*23d0*/  IADD3 R17, R12, -R17, RZ ;  /* 0x800000110c117210 */ /* 0x000fe20007ffe0ff */
[----:B------:R-:W1:Y:S01]  /*23e0*/  LDC.64 R26, c[0x0][0x230] ;  /* 0x00008c00ff1a7b82 */ /* 0x000e620000000a00 */
[----:B------:R-:W-:Y:S01]  /*23f0*/  IADD3 R12, R28, -R15, RZ ;  /* 0x8000000f1c0c7210 */ /* 0x000fe20007ffe0ff */
[----:B------:R-:W-:Y:S01]  /*2400*/  LDS R4, [UR4] ;  /* 0x00000004ff047984 */ /* 0x000fe20008000800 */
[----:B------:R-:W-:Y:S02]  /*2410*/  ISETP.LT.AND P1, PT, R28, 0x400, !P1 ;  /* 0x000004001c00780c */ /* 0x000fe40004f21270 */
[----:B------:R-:W-:Y:S01]  /*2420*/  LEA R12, R12, R17, 0x4 ;  /* 0x000000110c0c7211 */ /* 0x000fe200078e20ff */
[----:B------:R-:W-:Y:S01]  /*2430*/  LDS R5, [UR4+0x10] ;  /* 0x00001004ff057984 */ /* 0x000fe20008000800 */
[----:B------:R-:W-:Y:S01]  /*2440*/  MOV R17, 0x3c2aaaab ;  /* 0x3c2aaaab00117802 */ /* 0x000fe20000000f00 */
[----:B------:R-:W2:Y:S01]  /*2450*/  LDC.64 R28, c[0x0][0x228] ;  /* 0x00008a00ff1c7b82 */ /* 0x000ea20000000a00 */
[----:B------:R-:W-:Y:S01]  /*2460*/  IADD3 R13, R12, R13, RZ ;  /* 0x0000000d0c0d7210 */ /* 0x000fe20007ffe0ff */
[----:B------:R-:W-:Y:S04]  /*2470*/  LDS R6, [UR4+0x20] ;  /* 0x00002004ff067984 */ /* 0x000fe80008000800 */
[----:B------:R-:W3:Y:S04]  /*2480*/  LDS R7, [UR4+0x30] ;  /* 0x00003004ff077984 */ /* 0x000ee80008000800 */
[----:B------:R-:W-:Y:S04]  /*2490*/  LDS R8, [UR4+0x40] ;  /* 0x00004004ff087984 */ /* 0x000fe80008000800 */
[----:B------:R-:W-:Y:S01]  /*24a0*/  LDS R9, [UR4+0x50] ;  /* 0x00005004ff097984 */ /* 0x000fe20008000800 */
[----:B-1----:R-:W-:-:S03]  /*24b0*/  IMAD.WIDE R26, R13, 0x4, R26 ;  /* 0x000000040d1a7825 */ /* 0x002fc600078e021a */
[----:B------:R-:W-:Y:S04]  /*24c0*/  LDS R10, [UR4+0x60] ;  /* 0x00006004ff0a7984 */ /* 0x000fe80008000800 */
[----:B------:R-:W1:Y:S01]  /*24d0*/  LDS R11, [UR4+0x70] ;  /* 0x00007004ff0b7984 */ /* 0x000e620008000800 */
[----:B------:R-:W-:Y:S06]  /*24e0*/  BAR.SYNC.DEFER_BLOCKING 0x0 ;  /* 0x0000000000007b1d */ /* 0x000fec0000010000 */
[----:B---3--:R-:W-:Y:S02]  /*24f0*/  STS.128 [UR4], R4 ;  /* 0x00000004ff007988 */ /* 0x008fe40008000c04 */
[----:B------:R-:W-:Y:S06]  /*2500*/  BAR.SYNC.DEFER_BLOCKING 0x0 ;  /* 0x0000000000007b1d */ /* 0x000fec0000010000 */
[----:B------:R-:W3:Y:S02]  /*2510*/  LDS R20, [R24] ;  /* 0x0000000018147984 */ /* 0x000ee40000000800 */
[----:B------:R-:W-:Y:S06]  /*2520*/  BAR.SYNC.DEFER_BLOCKING 0x0 ;  /* 0x0000000000007b1d */ /* 0x000fec0000010000 */
[----:B-1----:R-:W-:Y:S02]  /*2530*/  STS.128 [UR4], R8 ;  /* 0x00000008ff007988 */ /* 0x002fe40008000c04 */
[----:B------:R-:W-:Y:S06]  /*2540*/  BAR.SYNC.DEFER_BLOCKING 0x0 ;  /* 0x0000000000007b1d */ /* 0x000fec0000010000 */
[----:B------:R1:W4:Y:S04]  /*2550*/  LDS R14, [R24] ;  /* 0x00000000180e7984 */ /* 0x0003280000000800 */
[----:B---3--:R3:W-:Y:S01]  /*2560*/  @P1 STG.E desc[UR6][R26.64], R20 ;  /* 0x000000141a001986 */ /* 0x0087e2000c101906 */
[----:B-1----:R-:W1:Y:S08]  /*2570*/  LDC.64 R24, c[0x0][0x238] ;  /* 0x00008e00ff187b82 */ /* 0x002e700000000a00 */
[----:B---3--:R-:W3:Y:S01]  /*2580*/  LDC.64 R26, c[0x0][0x220] ;  /* 0x00008800ff1a7b82 */ /* 0x008ee20000000a00 */
[----:B-1----:R-:W-:Y:S01]  /*2590*/  IMAD.WIDE R24, R13, 0x4, R24 ;  /* 0x000000040d187825 */ /* 0x002fe200078e0218 */
[----:B------:R-:W-:-:S03]  /*25a0*/  CS2R R12, SRZ ;  /* 0x00000000000c7805 */ /* 0x000fc6000001ff00 */
[----:B----4-:R-:W-:Y:S01]  /*25b0*/  FFMA R23, R14, R17, 9.9999999747524270788e-07 ;  /* 0x358637bd0e177423 */ /* 0x010fe20000000011 */
[----:B------:R-:W-:-:S05]  /*25c0*/  CS2R R14, SRZ ;  /* 0x00000000000e7805 */ /* 0x000fca000001ff00 */
[----:B------:R-:W1:Y:S02]  /*25d0*/  MUFU.RSQ R23, R23 ;  /* 0x0000001700177308 */ /* 0x000e640000001400 */
[----:B-1----:R1:W-:Y:S04]  /*25e0*/  @P1 STG.E desc[UR6][R24.64], R23 ;  /* 0x0000001718001986 */ /* 0x0023e8000c101906 */
[----:B------:R3:W4:Y:S01]  /*25f0*/  @P0 LDG.E.EF.128 R12, desc[UR6][R18.64] ;  /* 0x00000006120c0981 */ /* 0x000722000c0e1d00 */
[----:B------:R-:W-:Y:S01]  /*2600*/  HFMA2.MMA R20, -RZ, RZ, 0, 0 ;  /* 0x00000000ff147435 */ /* 0x000fe200000001ff */
[----:B--2---:R-:W-:-:S04]  /*2610*/  IMAD.WIDE.U32 R28, R3, 0x4, R28 ;  /* 0x00000004031c7825 */ /* 0x004fc800078e001c */
[----:B---3--:R-:W-:Y:S01]  /*2620*/  IMAD.WIDE.U32 R18, R3, 0x4, R26 ;  /* 0x0000000403127825 */ /* 0x008fe200078e001a */
[----:B------:R-:W-:-:S04]  /*2630*/  MOV R3, RZ ;  /* 0x000000ff00037202 */ /* 0x000fc80000000f00 */
[----:B------:R-:W2:Y:S04]  /*2640*/  @!P2 LDG.E.EL R20, desc[UR6][R18.64] ;  /* 0x000000061214a981 */ /* 0x000ea8000c2e1900 */
[----:B------:R-:W3:Y:S01]  /*2650*/  @!P2 LDG.E.EL R3, desc[UR6][R28.64] ;  /* 0x000000061c03a981 */ /* 0x000ee2000c2e1900 */
[----:B------:R-:W-:Y:S01]  /*2660*/  FFMA R8, R8, R17, 9.9999999747524270788e-07 ;  /* 0x358637bd08087423 */ /* 0x000fe20000000011 */
[----:B------:R-:W-:Y:S01]  /*2670*/  LEA R21, R22, R21, 0x2 ;  /* 0x0000001516157211 */ /* 0x000fe200078e10ff */
[-C--:B------:R-:W-:Y:S01]  /*2680*/  FFMA R10, R10, R17.reuse, 9.9999999747524270788e-07 ;  /* 0x358637bd0a0a7423 */ /* 0x080fe20000000011 */
[----:B------:R-:W-:Y:S01]  /*2690*/  BAR.SYNC.DEFER_BLOCKING 0x0 ;  /* 0x0000000000007b1d */ /* 0x000fe20000010000 */
[-C--:B------:R-:W-:Y:S01]  /*26a0*/  FFMA R11, R11, R17.reuse, 9.9999999747524270788e-07 ;  /* 0x358637bd0b0b7423 */ /* 0x080fe20000000011 */
[----:B------:R-:W-:-:S04]  /*26b0*/  FFMA R9, R9, R17, 9.9999999747524270788e-07 ;  /* 0x358637bd09097423 */ /* 0x000fc80000000011 */
[----:B-1----:R1:W5:Y:S08]  /*26c0*/  MUFU.RSQ R23, R8 ;  /* 0x0000000800177308 */ /* 0x0023700000001400 */
[----:B------:R-:W1:Y:S08]  /*26d0*/  MUFU.RSQ R24, R9 ;  /* 0x0000000900187308 */ /* 0x000e700000001400 */
[----:B------:R-:W1:Y:S01]  /*26e0*/  MUFU.RSQ R10, R10 ;  /* 0x0000000a000a7308 */ /* 0x000e620000001400 */
[----:B------:R-:W-:Y:S04]  /*26f0*/  STS [UR4], R4 ;  /* 0x00000004ff007988 */ /* 0x000fe80008000804 */
[----:B------:R4:W-:Y:S03]  /*2700*/  STS [UR4+0x8], R5 ;  /* 0x00000805ff007988 */ /* 0x0009e60008000804 */
[----:B------:R-:W5:Y:S01]  /*2710*/  MUFU.RSQ R11, R11 ;  /* 0x0000000b000b7308 */ /* 0x000f620000001400 */
[----:B------:R-:W-:Y:S04]  /*2720*/  STS [UR4+0x10], R6 ;  /* 0x00001006ff007988 */ /* 0x000fe80008000804 */
[----:B------:R4:W-:Y:S01]  /*2730*/  STS [UR4+0x18], R7 ;  /* 0x00001807ff007988 */ /* 0x0009e20008000804 */
[----:B------:R-:W-:Y:S06]  /*2740*/  BAR.SYNC.DEFER_BLOCKING 0x0 ;  /* 0x0000000000007b1d */ /* 0x000fec0000010000 */
[----:B-1----:R-:W1:Y:S02]  /*2750*/  LDS R8, [R21] ;  /* 0x0000000015087984 */ /* 0x002e640000000800 */
[----:B------:R-:W-:Y:S06]  /*2760*/  BAR.SYNC.DEFER_BLOCKING 0x0 ;  /* 0x0000000000007b1d */ /* 0x000fec0000010000 */
[----:B-----5:R-:W-:Y:S04]  /*2770*/  STS [UR4], R23 ;  /* 0x00000017ff007988 */ /* 0x020fe80008000804 */
[----:B0-----:R-:W-:Y:S04]  /*2780*/  STS [UR4+0x8], R24 ;  /* 0x00000818ff007988 */ /* 0x001fe80008000804 */
[----:B------:R-:W-:Y:S04]  /*2790*/  STS [UR4+0x10], R10 ;  /* 0x0000100aff007988 */ /* 0x000fe80008000804 */
[----:B------:R-:W-:Y:S01]  /*27a0*/  STS [UR4+0x18], R11 ;  /* 0x0000180bff007988 */ /* 0x000fe20008000804 */
[----:B------:R-:W-:Y:S06]  /*27b0*/  BAR.SYNC.DEFER_BLOCKING 0x0 ;  /* 0x0000000000007b1d */ /* 0x000fec0000010000 */
[----:B------:R-:W0:Y:S01]  /*27c0*/  LDS R9, [R21] ;  /* 0x0000000015097984 */ /* 0x000e220000000800 */
[----:B----4-:R-:W-:Y:S01]  /*27d0*/  SEL R5, R12, RZ, P0 ;  /* 0x000000ff0c057207 */ /* 0x010fe20000000000 */
[----:B------:R-:W-:Y:S01]  /*27e0*/  BAR.SYNC.DEFER_BLOCKING 0x0 ;  /* 0x0000000000007b1d */ /* 0x000fe20000010000 */
[----:B------:R-:W-:-:S02]  /*27f0*/  SEL R7, R14, RZ, P0 ;  /* 0x000000ff0e077207 */ /* 0x000fc40000000000 */
[----:B------:R-:W-:Y:S01]  /*2800*/  SEL R13, R13, RZ, P0 ;  /* 0x000000ff0d0d7207 */ /* 0x000fe20000000000 */
[--C-:B-1----:R-:W-:Y:S01]  /*2810*/  FADD R4, R5, -R8.reuse ;  /* 0x8000000805047221 */ /* 0x102fe20000000000 */
[----:B------:R-:W-:Y:S01]  /*2820*/  SEL R15, R15, RZ, P0 ;  /* 0x000000ff0f0f7207 */ /* 0x000fe20000000000 */
[--C-:B------:R-:W-:Y:S02]  /*2830*/  FADD R6, R7, -R8.reuse ;  /* 0x8000000807067221 */ /* 0x100fe40000000000 */
[--C-:B------:R-:W-:Y:S01]  /*2840*/  FADD R5, R13, -R8.reuse ;  /* 0x800000080d057221 */ /* 0x100fe20000000000 */
[-C--:B0-----:R-:W-:Y:S01]  /*2850*/  FMUL R4, R4, R9.reuse ;  /* 0x0000000904047220 */ /* 0x081fe20000400000 */
[----:B------:R-:W-:Y:S01]  /*2860*/  FADD R7, R15, -R8 ;  /* 0x800000080f077221 */ /* 0x000fe20000000000 */
[-C--:B------:R-:W-:Y:S01]  /*2870*/  FMUL R6, R6, R9.reuse ;  /* 0x0000000906067220 */ /* 0x080fe20000400000 */
[-C--:B------:R-:W-:Y:S02]  /*2880*/  FMUL R5, R5, R9.reuse ;  /* 0x0000000905057220 */ /* 0x080fe40000400000 */
[----:B------:R-:W-:Y:S01]  /*2890*/  FMUL R7, R7, R9 ;  /* 0x0000000907077220 */ /* 0x000fe20000400000 */
[----:B--2---:R-:W-:-:S02]  /*28a0*/  SEL R20, R20, RZ, !P2 ;  /* 0x000000ff14147207 */ /* 0x004fc40005000000 */
[----:B---3--:R-:W-:Y:S02]  /*28b0*/  SEL R3, R3, RZ, !P2 ;  /* 0x000000ff03037207 */ /* 0x008fe40005000000 */
[----:B------:R-:W-:Y:S01]  /*28c0*/  STS.128 [R0], R4 ;  /* 0x0000000400007388 */ /* 0x000fe20000000c00 */
[----:B------:R-:W-:Y:S06]  /*28d0*/  BAR.SYNC.DEFER_BLOCKING 0x0 ;  /* 0x0000000000007b1d */ /* 0x000fec0000010000 */
[----:B------:R-:W0:Y:S04]  /*28e0*/  LDS R8, [R16] ;  /* 0x0000000010087984 */ /* 0x000e280000000800 */
[----:B------:R-:W1:Y:S04]  /*28f0*/  LDS R10, [R16+0x210] ;  /* 0x00021000100a7984 */ /* 0x000e680000000800 */
[----:B------:R-:W2:Y:S04]  /*2900*/  LDS R12, [R16+0x420] ;  /* 0x00042000100c7984 */ /* 0x000ea80000000800 */
[----:B------:R-:W3:Y:S01]  /*2910*/  LDS R14, [R16+0x630] ;  /* 0x00063000100e7984 */ /* 0x000ee20000000800 */
[C-C-:B0-----:R-:W-:Y:S01]  /*2920*/  FFMA R9, R20.reuse, R8, R3.reuse ;  /* 0x0000000814097223 */ /* 0x141fe20000000003 */
[----:B------:R-:W-:Y:S01]  /*2930*/  BAR.SYNC.DEFER_BLOCKING 0x0 ;  /* 0x0000000000007b1d */ /* 0x000fe20000010000 */
[C-C-:B-1----:R-:W-:Y:S01]  /*2940*/  FFMA R11, R20.reuse, R10, R3.reuse ;  /* 0x0000000a140b7223 */ /* 0x142fe20000000003 */
[C-C-:B--2---:R-:W-:Y:S01]  /*2950*/  FFMA R13, R20.reuse, R12, R3.reuse ;  /* 0x0000000c140d7223 */ /* 0x144fe20000000003 */
[----:B---3--:R-:W-:-:S03]  /*2960*/  FFMA R3, R20, R14, R3 ;  /* 0x0000000e14037223 */ /* 0x008fc60000000003 */
[----:B------:R0:W-:Y:S04]  /*2970*/  STS [R16], R9 ;  /* 0x0000000910007388 */ /* 0x0001e80000000800 */
[----:B------:R0:W-:Y:S04]  /*2980*/  STS [R16+0x210], R11 ;  /* 0x0002100b10007388 */ /* 0x0001e80000000800 */
[----:B------:R0:W-:Y:S04]  /*2990*/  STS [R16+0x420], R13 ;  /* 0x0004200d10007388 */ /* 0x0001e80000000800 */
[----:B------:R0:W-:Y:S01]  /*29a0*/  STS [R16+0x630], R3 ;  /* 0x0006300310007388 */ /* 0x0001e20000000800 */
[----:B------:R-:W-:Y:S06]  /*29b0*/  BAR.SYNC.DEFER_BLOCKING 0x0 ;  /* 0x0000000000007b1d */ /* 0x000fec0000010000 */
[----:B0-----:R-:W-:Y:S05]  /*29c0*/  @!P0 EXIT ;  /* 0x000000000000894d */ /* 0x001fea0003800000 */
[----:B------:R-:W0:Y:S01]  /*29d0*/  LDS.128 R8, [R0] ;  /* 0x0000000000087984 */ /* 0x000e220000000c00 */
[----:B------:R-:W1:Y:S02]  /*29e0*/  LDC.64 R4, c[0x0][0x240] ;  /* 0x00009000ff047b82 */ /* 0x000e640000000a00 */
[----:B-1----:R-:W-:-:S05]  /*29f0*/  IMAD.WIDE R2, R2, 0x4, R4 ;  /* 0x0000000402027825 */ /* 0x002fca00078e0204 */
[----:B0-----:R-:W-:Y:S01]  /*2a00*/  STG.E.128 desc[UR6][R2.64], R8 ;  /* 0x0000000802007986 */ /* 0x001fe2000c101d06 */
[----:B------:R-:W-:Y:S05]  /*2a10*/  EXIT ;  /* 0x000000000000794d */ /* 0x000fea0003800000 */
.L_x_0:
[----:B------:R-:W-:-:S00]  /*2a20*/  BRA `(.L_x_0) ;  /* 0xfffffffc00fc7947 */ /* 0x000fc0000383ffff */
[----:B------:R-:W-:-:S00]  /*2a30*/  NOP ;  /* 0x0000000000007918 */ /* 0x000fc00000000000 */
        /* <DEDUP_REMOVED lines=12> */
.L_x_1:


//--------------------- .nv.global.init           --------------------------
	.section	.nv.global.init,"aw",@progbits
.nv.global.init:
	.type		_$_str,@object
	.size		_$_str,(.L_0 - _$_str)
_$_str:
        /*0000*/ 	.byte	0x5f, 0x5f, 0x43, 0x55, 0x44, 0x41, 0x5f, 0x46, 0x54, 0x5a, 0x00
.L_0:


//--------------------- .nv.shared.triton_red_fused_convolution_native_layer_norm_6 --------------------------
	.section	.nv.shared.triton_red_fused_convolution_native_layer_norm_6,"aw",@nobits
	.sectionflags	@""
	.align	16
	.zero		1024


//--------------------- .nv.constant0.triton_red_fused_convolution_native_layer_norm_6 --------------------------
	.section	.nv.constant0.triton_red_fused_convolution_native_layer_norm_6,"a",@progbits
	.sectionflags	@""
	.align	4
.nv.constant0.triton_red_fused_convolution_native_layer_norm_6:
	.zero		592
